	.target	sm_90a

	.elftype	@"ET_EXEC"


//--------------------- .note.nv.tkinfo           --------------------------
	.section	.note.nv.tkinfo,"",@"SHT_NOTE"
	.sectionflags	@"SHF_NOTE_NV_TKINFO"
	.tkinfo
        /*0018*/ 	.word	0x00000002
        /*0030*/ 	.string	""
        /*0030*/ 	.string	"ptxas"
        /*0030*/ 	.string	"Cuda compilation tools, release 13.0, V13.0.88"
        /*0030*/ 	.string	"Build cuda_13.0.r13.0/compiler.36424714_0"
        /*0030*/ 	.string	"-arch sm_90a -m 64 "



//--------------------- .note.nv.cuinfo           --------------------------
	.section	.note.nv.cuinfo,"",@"SHT_NOTE"
	.sectionflags	@"SHF_NOTE_NV_CUINFO"
        /*0018*/ 	.short	0x0002
        /*001a*/ 	.short	0x005a
        /*001c*/ 	.short	0x0082
	.zero		2


//--------------------- .nv.info                  --------------------------
	.section	.nv.info,"",@"SHT_CUDA_INFO"
	.align	4


	//----- nvinfo : EIATTR_REGCOUNT
	.align		4
        /*0000*/ 	.byte	0x04, 0x2f
        /*0002*/ 	.short	(.L_15 - .L_14)
	.align		4
.L_14:
        /*0004*/ 	.word	index@(_ZN7cutlass13device_kernelINS_4gemm6kernel13GemmUniversalIN4cute5tupleIJiiiiEEENS1_10collective13CollectiveMmaINS1_34MainloopSm90TmaGmmaWarpSpecializedILi18ENS5_IJNS4_1CILi2EEENSA_ILi1EEESC_EEENS1_32KernelTmaWarpSpecializedPingpongEEENS5_IJNSA_ILi64EEENSA_ILi128EEENSA_ILi32EEEEEENS_10bfloat16_tENS5_IJlSC_lEEESK_SL_NS4_8TiledMMAINS4_8MMA_AtomIJNS4_4SM904GMMA28MMA_64x128x16_F32BF16BF16_SSILNSP_5MajorE0ELSR_0ELNSP_7ScaleInE1ELSS_1EEEEEENS4_6LayoutINS5_IJSC_SC_SC_EEENS5_IJNSA_ILi0EEESX_SX_EEEEENS5_IJNS4_10UnderscoreES10_S10_EEEEENS4_13SM90_TMA_LOADENS4_14ComposedLayoutINS4_7SwizzleILi2ELi4ELi3EEENS4_18smem_ptr_flag_bitsILi16EEENSV_INS5_IJNSA_ILi8EEESI_EEENS5_IJSI_SC_EEEEEEEvNS4_8identityENS4_23SM90_TMA_LOAD_MULTICASTES1D_vS1E_EENS_8epilogue10collective6detail29Sm90TmaWarpSpecializedAdapterINS1I_15DefaultEpilogueISK_SL_SL_NS1H_6thread17LinearCombinationISK_Li1EffLNS1M_9ScaleType4KindE0ELNS_15FloatRoundStyleE2ESK_EENS1_15EpilogueDefaultEEEEEvvEEEEvNT_6ParamsE)
        /*0008*/ 	.word	0x000000a8


	//----- nvinfo : EIATTR_FRAME_SIZE
	.align		4
.L_15:
        /*000c*/ 	.byte	0x04, 0x11
        /*000e*/ 	.short	(.L_17 - .L_16)
	.align		4
.L_16:
        /*0010*/ 	.word	index@(_ZN7cutlass13device_kernelINS_4gemm6kernel13GemmUniversalIN4cute5tupleIJiiiiEEENS1_10collective13CollectiveMmaINS1_34MainloopSm90TmaGmmaWarpSpecializedILi18ENS5_IJNS4_1CILi2EEENSA_ILi1EEESC_EEENS1_32KernelTmaWarpSpecializedPingpongEEENS5_IJNSA_ILi64EEENSA_ILi128EEENSA_ILi32EEEEEENS_10bfloat16_tENS5_IJlSC_lEEESK_SL_NS4_8TiledMMAINS4_8MMA_AtomIJNS4_4SM904GMMA28MMA_64x128x16_F32BF16BF16_SSILNSP_5MajorE0ELSR_0ELNSP_7ScaleInE1ELSS_1EEEEEENS4_6LayoutINS5_IJSC_SC_SC_EEENS5_IJNSA_ILi0EEESX_SX_EEEEENS5_IJNS4_10UnderscoreES10_S10_EEEEENS4_13SM90_TMA_LOADENS4_14ComposedLayoutINS4_7SwizzleILi2ELi4ELi3EEENS4_18smem_ptr_flag_bitsILi16EEENSV_INS5_IJNSA_ILi8EEESI_EEENS5_IJSI_SC_EEEEEEEvNS4_8identityENS4_23SM90_TMA_LOAD_MULTICASTES1D_vS1E_EENS_8epilogue10collective6detail29Sm90TmaWarpSpecializedAdapterINS1I_15DefaultEpilogueISK_SL_SL_NS1H_6thread17LinearCombinationISK_Li1EffLNS1M_9ScaleType4KindE0ELNS_15FloatRoundStyleE2ESK_EENS1_15EpilogueDefaultEEEEEvvEEEEvNT_6ParamsE)
        /*0014*/ 	.word	0x00000008


	//----- nvinfo : EIATTR_MIN_STACK_SIZE
	.align		4
.L_17:
        /*0018*/ 	.byte	0x04, 0x12
        /*001a*/ 	.short	(.L_19 - .L_18)
	.align		4
.L_18:
        /*001c*/ 	.word	index@(_ZN7cutlass13device_kernelINS_4gemm6kernel13GemmUniversalIN4cute5tupleIJiiiiEEENS1_10collective13CollectiveMmaINS1_34MainloopSm90TmaGmmaWarpSpecializedILi18ENS5_IJNS4_1CILi2EEENSA_ILi1EEESC_EEENS1_32KernelTmaWarpSpecializedPingpongEEENS5_IJNSA_ILi64EEENSA_ILi128EEENSA_ILi32EEEEEENS_10bfloat16_tENS5_IJlSC_lEEESK_SL_NS4_8TiledMMAINS4_8MMA_AtomIJNS4_4SM904GMMA28MMA_64x128x16_F32BF16BF16_SSILNSP_5MajorE0ELSR_0ELNSP_7ScaleInE1ELSS_1EEEEEENS4_6LayoutINS5_IJSC_SC_SC_EEENS5_IJNSA_ILi0EEESX_SX_EEEEENS5_IJNS4_10UnderscoreES10_S10_EEEEENS4_13SM90_TMA_LOADENS4_14ComposedLayoutINS4_7SwizzleILi2ELi4ELi3EEENS4_18smem_ptr_flag_bitsILi16EEENSV_INS5_IJNSA_ILi8EEESI_EEENS5_IJSI_SC_EEEEEEEvNS4_8identityENS4_23SM90_TMA_LOAD_MULTICASTES1D_vS1E_EENS_8epilogue10collective6detail29Sm90TmaWarpSpecializedAdapterINS1I_15DefaultEpilogueISK_SL_SL_NS1H_6thread17LinearCombinationISK_Li1EffLNS1M_9ScaleType4KindE0ELNS_15FloatRoundStyleE2ESK_EENS1_15EpilogueDefaultEEEEEvvEEEEvNT_6ParamsE)
        /*0020*/ 	.word	0x00000008
.L_19:


//--------------------- .nv.compat                --------------------------
	.section	.nv.compat,"",@"SHT_CUDA_COMPAT_INFO"
	.align	4
        /*0000*/ 	.byte	0x02, 0x09, 0x01, 0x00, 0x02, 0x02, 0x04, 0x00, 0x02, 0x05, 0x05, 0x00, 0x03, 0x07, 0x01, 0x01
        /*0010*/ 	.byte	0x02, 0x03, 0x01, 0x00, 0x02, 0x06, 0x01, 0x00, 0x04, 0x0b, 0x08, 0x00, 0x00, 0x00, 0x00, 0x00
        /*0020*/ 	.byte	0x00, 0x00, 0x00, 0x00


//--------------------- .nv.info._ZN7cutlass13device_kernelINS_4gemm6kernel13GemmUniversalIN4cute5tupleIJiiiiEEENS1_10collective13CollectiveMmaINS1_34MainloopSm90TmaGmmaWarpSpecializedILi18ENS5_IJNS4_1CILi2EEENSA_ILi1EEESC_EEENS1_32KernelTmaWarpSpecializedPingpongEEENS5_IJNSA_ILi64EEENSA_ILi128EEENSA_ILi32EEEEEENS_10bfloat16_tENS5_IJlSC_lEEESK_SL_NS4_8TiledMMAINS4_8MMA_AtomIJNS4_4SM904GMMA28MMA_64x128x16_F32BF16BF16_SSILNSP_5MajorE0ELSR_0ELNSP_7ScaleInE1ELSS_1EEEEEENS4_6LayoutINS5_IJSC_SC_SC_EEENS5_IJNSA_ILi0EEESX_SX_EEEEENS5_IJNS4_10UnderscoreES10_S10_EEEEENS4_13SM90_TMA_LOADENS4_14ComposedLayoutINS4_7SwizzleILi2ELi4ELi3EEENS4_18smem_ptr_flag_bitsILi16EEENSV_INS5_IJNSA_ILi8EEESI_EEENS5_IJSI_SC_EEEEEEEvNS4_8identityENS4_23SM90_TMA_LOAD_MULTICASTES1D_vS1E_EENS_8epilogue10collective6detail29Sm90TmaWarpSpecializedAdapterINS1I_15DefaultEpilogueISK_SL_SL_NS1H_6thread17LinearCombinationISK_Li1EffLNS1M_9ScaleType4KindE0ELNS_15FloatRoundStyleE2ESK_EENS1_15EpilogueDefaultEEEEEvvEEEEvNT_6ParamsE --------------------------
	.section	.nv.info._ZN7cutlass13device_kernelINS_4gemm6kernel13GemmUniversalIN4cute5tupleIJiiiiEEENS1_10collective13CollectiveMmaINS1_34MainloopSm90TmaGmmaWarpSpecializedILi18ENS5_IJNS4_1CILi2EEENSA_ILi1EEESC_EEENS1_32KernelTmaWarpSpecializedPingpongEEENS5_IJNSA_ILi64EEENSA_ILi128EEENSA_ILi32EEEEEENS_10bfloat16_tENS5_IJlSC_lEEESK_SL_NS4_8TiledMMAINS4_8MMA_AtomIJNS4_4SM904GMMA28MMA_64x128x16_F32BF16BF16_SSILNSP_5MajorE0ELSR_0ELNSP_7ScaleInE1ELSS_1EEEEEENS4_6LayoutINS5_IJSC_SC_SC_EEENS5_IJNSA_ILi0EEESX_SX_EEEEENS5_IJNS4_10UnderscoreES10_S10_EEEEENS4_13SM90_TMA_LOADENS4_14ComposedLayoutINS4_7SwizzleILi2ELi4ELi3EEENS4_18smem_ptr_flag_bitsILi16EEENSV_INS5_IJNSA_ILi8EEESI_EEENS5_IJSI_SC_EEEEEEEvNS4_8identityENS4_23SM90_TMA_LOAD_MULTICASTES1D_vS1E_EENS_8epilogue10collective6detail29Sm90TmaWarpSpecializedAdapterINS1I_15DefaultEpilogueISK_SL_SL_NS1H_6thread17LinearCombinationISK_Li1EffLNS1M_9ScaleType4KindE0ELNS_15FloatRoundStyleE2ESK_EENS1_15EpilogueDefaultEEEEEvvEEEEvNT_6ParamsE,"",@"SHT_CUDA_INFO"
	.sectionflags	@""
	.align	4


	//----- nvinfo : EIATTR_CUDA_API_VERSION
	.align		4
        /*0000*/ 	.byte	0x04, 0x37
        /*0002*/ 	.short	(.L_21 - .L_20)
.L_20:
        /*0004*/ 	.word	0x00000082


	//----- nvinfo : EIATTR_KPARAM_INFO
	.align		4
.L_21:
        /*0008*/ 	.byte	0x04, 0x17
        /*000a*/ 	.short	(.L_23 - .L_22)
.L_22:
        /*000c*/ 	.word	0x00000000
        /*0010*/ 	.short	0x0000
        /*0012*/ 	.short	0x0070
        /*0014*/ 	.byte	0x00, 0xf0, 0x01, 0x10


	//----- nvinfo : EIATTR_SPARSE_MMA_MASK
	.align		4
.L_23:
        /*0018*/ 	.byte	0x03, 0x50
        /*001a*/ 	.short	0x0000


	//----- nvinfo : EIATTR_MAXREG_COUNT
	.align		4
        /*001c*/ 	.byte	0x03, 0x1b
        /*001e*/ 	.short	0x00a8


	//----- nvinfo : EIATTR_NUM_BARRIERS
	.align		4
        /*0020*/ 	.byte	0x02, 0x4c
        /*0022*/ 	.byte	0x01
	.zero		1


	//----- nvinfo : EIATTR_EXTERNS
	.align		4
        /*0024*/ 	.byte	0x04, 0x0f
        /*0026*/ 	.short	(.L_25 - .L_24)


	//   ....[0]....
	.align		4
.L_24:
        /*0028*/ 	.word	index@(__assertfail)


	//----- nvinfo : EIATTR_ANNOTATIONS
	.align		4
.L_25:
        /*002c*/ 	.byte	0x04, 0x55
        /*002e*/ 	.short	(.L_27 - .L_26)


	//   ....[0]....
.L_26:
        /*0030*/ 	.word	0x00000001
        /*0034*/ 	.byte	0xa0, 0x0f, 0x00, 0x00, 0x01, 0x00, 0x00, 0x00, 0x90, 0x63, 0x00, 0x00, 0x01, 0x00, 0x00, 0x00
        /*0044*/ 	.byte	0x00, 0x70, 0x00, 0x00


	//----- nvinfo : EIATTR_MERCURY_ISA_VERSION
	.align		4
.L_27:
        /*0048*/ 	.byte	0x03, 0x5f
        /*004a*/ 	.short	0x0101


	//----- nvinfo : EIATTR_INT_WARP_WIDE_INSTR_OFFSETS
	.align		4
        /*004c*/ 	.byte	0x04, 0x31
        /*004e*/ 	.short	(.L_29 - .L_28)


	//   ....[0]....
.L_28:
        /*0050*/ 	.word	0x00000720


	//   ....[1]....
        /*0054*/ 	.word	0x00000750


	//   ....[2]....
        /*0058*/ 	.word	0x00000790


	//   ....[3]....
        /*005c*/ 	.word	0x000008c0


	//   ....[4]....
        /*0060*/ 	.word	0x000008d0


	//   ....[5]....
        /*0064*/ 	.word	0x000008e0


	//   ....[6]....
        /*0068*/ 	.word	0x00000980


	//   ....[7]....
        /*006c*/ 	.word	0x000009c0


	//   ....[8]....
        /*0070*/ 	.word	0x00002010


	//----- nvinfo : EIATTR_COOP_GROUP_MASK_REGIDS
	.align		4
.L_29:
        /*0074*/ 	.byte	0x04, 0x29
        /*0076*/ 	.short	(.L_31 - .L_30)


	//   ....[0]....
.L_30:
        /*0078*/ 	.word	0xffffffff


	//   ....[1]....
        /*007c*/ 	.word	0xffffffff


	//   ....[2]....
        /*0080*/ 	.word	0xffffffff


	//   ....[3]....
        /*0084*/ 	.word	0xffffffff


	//   ....[4]....
        /*0088*/ 	.word	0xffffffff


	//   ....[5]....
        /*008c*/ 	.word	0xffffffff


	//   ....[6]....
        /*0090*/ 	.word	0xffffffff


	//----- nvinfo : EIATTR_COOP_GROUP_INSTR_OFFSETS
	.align		4
.L_31:
        /*0094*/ 	.byte	0x04, 0x28
        /*0096*/ 	.short	(.L_33 - .L_32)


	//   ....[0]....
.L_32:
        /*0098*/ 	.word	0x00000070


	//   ....[1]....
        /*009c*/ 	.word	0x00000080


	//   ....[2]....
        /*00a0*/ 	.word	0x00000140


	//   ....[3]....
        /*00a4*/ 	.word	0x000004e0


	//   ....[4]....
        /*00a8*/ 	.word	0x00000520


	//   ....[5]....
        /*00ac*/ 	.word	0x00000900


	//   ....[6]....
        /*00b0*/ 	.word	0x00000b40


	//----- nvinfo : EIATTR_REG_RECONFIG
	.align		4
.L_33:
        /*00b4*/ 	.byte	0x01, 0x54
	.zero		2


	//----- nvinfo : EIATTR_SYSCALL_OFFSETS
	.align		4
        /*00b8*/ 	.byte	0x04, 0x46
        /*00ba*/ 	.short	(.L_35 - .L_34)


	//   ....[0]....
.L_34:
        /*00bc*/ 	.word	0x00001a50


	//----- nvinfo : EIATTR_MBARRIER_INSTR_OFFSETS
	.align		4
.L_35:
        /*00c0*/ 	.byte	0x04, 0x39
        /*00c2*/ 	.short	(.L_37 - .L_36)


	//   ....[0]....
.L_36:
        /*00c4*/ 	.word	0x00000280
        /*00c8*/ 	.word	0x000000ff
        /*00cc*/ 	.word	0x00000000
        /*00d0*/ 	.short	0x0100
        /*00d2*/ 	.byte	0x08
	.zero		1


	//   ....[1]....
        /*00d4*/ 	.word	0x00000290
        /*00d8*/ 	.word	0x000000ff
        /*00dc*/ 	.word	0x00000090
        /*00e0*/ 	.short	0x0100
        /*00e2*/ 	.byte	0x08
	.zero		1


	//   ....[2]....
        /*00e4*/ 	.word	0x000002a0
        /*00e8*/ 	.word	0x000000ff
        /*00ec*/ 	.word	0x00000008
        /*00f0*/ 	.short	0x0100
        /*00f2*/ 	.byte	0x08
	.zero		1


	//   ....[3]....
        /*00f4*/ 	.word	0x000002b0
        /*00f8*/ 	.word	0x000000ff
        /*00fc*/ 	.word	0x00000098
        /*0100*/ 	.short	0x0100
        /*0102*/ 	.byte	0x08
	.zero		1


	//   ....[4]....
        /*0104*/ 	.word	0x000002c0
        /*0108*/ 	.word	0x000000ff
        /*010c*/ 	.word	0x00000010
        /*0110*/ 	.short	0x0100
        /*0112*/ 	.byte	0x08
	.zero		1


	//   ....[5]....
        /*0114*/ 	.word	0x000002d0
        /*0118*/ 	.word	0x000000ff
        /*011c*/ 	.word	0x000000a0
        /*0120*/ 	.short	0x0100
        /*0122*/ 	.byte	0x08
	.zero		1


	//   ....[6]....
        /*0124*/ 	.word	0x000002e0
        /*0128*/ 	.word	0x000000ff
        /*012c*/ 	.word	0x00000018
        /*0130*/ 	.short	0x0100
        /*0132*/ 	.byte	0x08
	.zero		1


	//   ....[7]....
        /*0134*/ 	.word	0x000002f0
        /*0138*/ 	.word	0x000000ff
        /*013c*/ 	.word	0x000000a8
        /*0140*/ 	.short	0x0100
        /*0142*/ 	.byte	0x08
	.zero		1


	//   ....[8]....
        /*0144*/ 	.word	0x00000300
        /*0148*/ 	.word	0x000000ff
        /*014c*/ 	.word	0x00000020
        /*0150*/ 	.short	0x0100
        /*0152*/ 	.byte	0x08
	.zero		1


	//   ....[9]....
        /*0154*/ 	.word	0x00000310
        /*0158*/ 	.word	0x000000ff
        /*015c*/ 	.word	0x000000b0
        /*0160*/ 	.short	0x0100
        /*0162*/ 	.byte	0x08
	.zero		1


	//   ....[10]....
        /*0164*/ 	.word	0x00000320
        /*0168*/ 	.word	0x000000ff
        /*016c*/ 	.word	0x00000028
        /*0170*/ 	.short	0x0100
        /*0172*/ 	.byte	0x08
	.zero		1


	//   ....[11]....
        /*0174*/ 	.word	0x00000330
        /*0178*/ 	.word	0x000000ff
        /*017c*/ 	.word	0x000000b8
        /*0180*/ 	.short	0x0100
        /*0182*/ 	.byte	0x08
	.zero		1


	//   ....[12]....
        /*0184*/ 	.word	0x00000340
        /*0188*/ 	.word	0x000000ff
        /*018c*/ 	.word	0x00000030
        /*0190*/ 	.short	0x0100
        /*0192*/ 	.byte	0x08
	.zero		1


	//   ....[13]....
        /*0194*/ 	.word	0x00000350
        /*0198*/ 	.word	0x000000ff
        /*019c*/ 	.word	0x000000c0
        /*01a0*/ 	.short	0x0100
        /*01a2*/ 	.byte	0x08
	.zero		1


	//   ....[14]....
        /*01a4*/ 	.word	0x00000360
        /*01a8*/ 	.word	0x000000ff
        /*01ac*/ 	.word	0x00000038
        /*01b0*/ 	.short	0x0100
        /*01b2*/ 	.byte	0x08
	.zero		1


	//   ....[15]....
        /*01b4*/ 	.word	0x00000370
        /*01b8*/ 	.word	0x000000ff
        /*01bc*/ 	.word	0x000000c8
        /*01c0*/ 	.short	0x0100
        /*01c2*/ 	.byte	0x08
	.zero		1


	//   ....[16]....
        /*01c4*/ 	.word	0x00000380
        /*01c8*/ 	.word	0x000000ff
        /*01cc*/ 	.word	0x00000040
        /*01d0*/ 	.short	0x0100
        /*01d2*/ 	.byte	0x08
	.zero		1


	//   ....[17]....
        /*01d4*/ 	.word	0x00000390
        /*01d8*/ 	.word	0x000000ff
        /*01dc*/ 	.word	0x000000d0
        /*01e0*/ 	.short	0x0100
        /*01e2*/ 	.byte	0x08
	.zero		1


	//   ....[18]....
        /*01e4*/ 	.word	0x000003a0
        /*01e8*/ 	.word	0x000000ff
        /*01ec*/ 	.word	0x00000048
        /*01f0*/ 	.short	0x0100
        /*01f2*/ 	.byte	0x08
	.zero		1


	//   ....[19]....
        /*01f4*/ 	.word	0x000003b0
        /*01f8*/ 	.word	0x000000ff
        /*01fc*/ 	.word	0x000000d8
        /*0200*/ 	.short	0x0100
        /*0202*/ 	.byte	0x08
	.zero		1


	//   ....[20]....
        /*0204*/ 	.word	0x000003c0
        /*0208*/ 	.word	0x000000ff
        /*020c*/ 	.word	0x00000050
        /*0210*/ 	.short	0x0100
        /*0212*/ 	.byte	0x08
	.zero		1


	//   ....[21]....
        /*0214*/ 	.word	0x000003d0
        /*0218*/ 	.word	0x000000ff
        /*021c*/ 	.word	0x000000e0
        /*0220*/ 	.short	0x0100
        /*0222*/ 	.byte	0x08
	.zero		1


	//   ....[22]....
        /*0224*/ 	.word	0x000003e0
        /*0228*/ 	.word	0x000000ff
        /*022c*/ 	.word	0x00000058
        /*0230*/ 	.short	0x0100
        /*0232*/ 	.byte	0x08
	.zero		1


	//   ....[23]....
        /*0234*/ 	.word	0x000003f0
        /*0238*/ 	.word	0x000000ff
        /*023c*/ 	.word	0x000000e8
        /*0240*/ 	.short	0x0100
        /*0242*/ 	.byte	0x08
	.zero		1


	//   ....[24]....
        /*0244*/ 	.word	0x00000400
        /*0248*/ 	.word	0x000000ff
        /*024c*/ 	.word	0x00000060
        /*0250*/ 	.short	0x0100
        /*0252*/ 	.byte	0x08
	.zero		1


	//   ....[25]....
        /*0254*/ 	.word	0x00000410
        /*0258*/ 	.word	0x000000ff
        /*025c*/ 	.word	0x000000f0
        /*0260*/ 	.short	0x0100
        /*0262*/ 	.byte	0x08
	.zero		1


	//   ....[26]....
        /*0264*/ 	.word	0x00000420
        /*0268*/ 	.word	0x000000ff
        /*026c*/ 	.word	0x00000068
        /*0270*/ 	.short	0x0100
        /*0272*/ 	.byte	0x08
	.zero		1


	//   ....[27]....
        /*0274*/ 	.word	0x00000430
        /*0278*/ 	.word	0x000000ff
        /*027c*/ 	.word	0x000000f8
        /*0280*/ 	.short	0x0100
        /*0282*/ 	.byte	0x08
	.zero		1


	//   ....[28]....
        /*0284*/ 	.word	0x00000440
        /*0288*/ 	.word	0x000000ff
        /*028c*/ 	.word	0x00000070
        /*0290*/ 	.short	0x0100
        /*0292*/ 	.byte	0x08
	.zero		1


	//   ....[29]....
        /*0294*/ 	.word	0x00000450
        /*0298*/ 	.word	0x000000ff
        /*029c*/ 	.word	0x00000100
        /*02a0*/ 	.short	0x0100
        /*02a2*/ 	.byte	0x08
	.zero		1


	//   ....[30]....
        /*02a4*/ 	.word	0x00000460
        /*02a8*/ 	.word	0x000000ff
        /*02ac*/ 	.word	0x00000078
        /*02b0*/ 	.short	0x0100
        /*02b2*/ 	.byte	0x08
	.zero		1


	//   ....[31]....
        /*02b4*/ 	.word	0x00000470
        /*02b8*/ 	.word	0x000000ff
        /*02bc*/ 	.word	0x00000108
        /*02c0*/ 	.short	0x0100
        /*02c2*/ 	.byte	0x08
	.zero		1


	//   ....[32]....
        /*02c4*/ 	.word	0x00000480
        /*02c8*/ 	.word	0x000000ff
        /*02cc*/ 	.word	0x00000080
        /*02d0*/ 	.short	0x0100
        /*02d2*/ 	.byte	0x08
	.zero		1


	//   ....[33]....
        /*02d4*/ 	.word	0x00000490
        /*02d8*/ 	.word	0x000000ff
        /*02dc*/ 	.word	0x00000110
        /*02e0*/ 	.short	0x0100
        /*02e2*/ 	.byte	0x08
	.zero		1


	//   ....[34]....
        /*02e4*/ 	.word	0x000004a0
        /*02e8*/ 	.word	0x000000ff
        /*02ec*/ 	.word	0x00000088
        /*02f0*/ 	.short	0x0100
        /*02f2*/ 	.byte	0x08
	.zero		1


	//   ....[35]....
        /*02f4*/ 	.word	0x000004b0
        /*02f8*/ 	.word	0x000000ff
        /*02fc*/ 	.word	0x00000118
        /*0300*/ 	.short	0x0100
        /*0302*/ 	.byte	0x08
	.zero		1


	//   ....[36]....
        /*0304*/ 	.word	0x000009f0
        /*0308*/ 	.word	0x000000ff
        /*030c*/ 	.word	0x00000150
        /*0310*/ 	.short	0x0100
        /*0312*/ 	.byte	0x08
	.zero		1


	//   ....[37]....
        /*0314*/ 	.word	0x00000a80
        /*0318*/ 	.word	0x000000ff
        /*031c*/ 	.word	0x00000158
        /*0320*/ 	.short	0x0100
        /*0322*/ 	.byte	0x08
	.zero		1


	//   ....[38]....
        /*0324*/ 	.word	0x00000ac0
        /*0328*/ 	.word	0x000000ff
        /*032c*/ 	.word	0x00000130
        /*0330*/ 	.short	0x0100
        /*0332*/ 	.byte	0x09
	.zero		1


	//   ....[39]....
        /*0334*/ 	.word	0x00000ad0
        /*0338*/ 	.word	0x000000ff
        /*033c*/ 	.word	0x00000138
        /*0340*/ 	.short	0x0100
        /*0342*/ 	.byte	0x09
	.zero		1


	//   ....[40]....
        /*0344*/ 	.word	0x00000ae0
        /*0348*/ 	.word	0x000000ff
        /*034c*/ 	.word	0x00000140
        /*0350*/ 	.short	0x0100
        /*0352*/ 	.byte	0x09
	.zero		1


	//   ....[41]....
        /*0354*/ 	.word	0x00000af0
        /*0358*/ 	.word	0x000000ff
        /*035c*/ 	.word	0x00000148
        /*0360*/ 	.short	0x0100
        /*0362*/ 	.byte	0x09
	.zero		1


	//   ....[42]....
        /*0364*/ 	.word	0x00001930
        /*0368*/ 	.word	0x0000005f
        /*036c*/ 	.word	0x00000000
        /*0370*/ 	.short	0x010a
        /*0372*/ 	.byte	0x2a
	.zero		1


	//   ....[43]....
        /*0374*/ 	.word	0x00001ad0
        /*0378*/ 	.word	0x00000003
        /*037c*/ 	.word	0x00000000
        /*0380*/ 	.short	0x010a
        /*0382*/ 	.byte	0x3f
	.zero		1


	//   ....[44]....
        /*0384*/ 	.word	0x00001b10
        /*0388*/ 	.word	0x00000003
        /*038c*/ 	.word	0x00000000
        /*0390*/ 	.short	0x010a
        /*0392*/ 	.byte	0x3f
	.zero		1


	//   ....[45]....
        /*0394*/ 	.word	0x00001d10
        /*0398*/ 	.word	0x000000ff
        /*039c*/ 	.word	0x00000000
        /*03a0*/ 	.short	0x010a
        /*03a2*/ 	.byte	0x04
	.zero		1


	//   ....[46]....
        /*03a4*/ 	.word	0x00001d50
        /*03a8*/ 	.word	0x000000ff
        /*03ac*/ 	.word	0x00000000
        /*03b0*/ 	.short	0x010a
        /*03b2*/ 	.byte	0x04
	.zero		1


	//   ....[47]....
        /*03b4*/ 	.word	0x00001eb0
        /*03b8*/ 	.word	0x00000005
        /*03bc*/ 	.word	0x00000000
        /*03c0*/ 	.short	0x0101
        /*03c2*/ 	.byte	0x3f
	.zero		1


	//   ....[48]....
        /*03c4*/ 	.word	0x00001fb0
        /*03c8*/ 	.word	0x00000060
        /*03cc*/ 	.word	0x00000000
        /*03d0*/ 	.short	0x0101
        /*03d2*/ 	.byte	0x2f
	.zero		1


	//   ....[49]....
        /*03d4*/ 	.word	0x000020b0
        /*03d8*/ 	.word	0x00000003
        /*03dc*/ 	.word	0x00000000
        /*03e0*/ 	.short	0x0101
        /*03e2*/ 	.byte	0x3f
	.zero		1


	//   ....[50]....
        /*03e4*/ 	.word	0x00002170
        /*03e8*/ 	.word	0x0000005f
        /*03ec*/ 	.word	0x00000010
        /*03f0*/ 	.short	0x010a
        /*03f2*/ 	.byte	0x2a
	.zero		1


	//   ....[51]....
        /*03f4*/ 	.word	0x000063b0
        /*03f8*/ 	.word	0x00000062
        /*03fc*/ 	.word	0x00000000
        /*0400*/ 	.short	0x0101
        /*0402*/ 	.byte	0x2f
	.zero		1


	//   ....[52]....
        /*0404*/ 	.word	0x00006d50
        /*0408*/ 	.word	0x0000000e
        /*040c*/ 	.word	0x00000090
        /*0410*/ 	.short	0x010a
        /*0412*/ 	.byte	0x3f
	.zero		1


	//   ....[53]....
        /*0414*/ 	.word	0x00007110
        /*0418*/ 	.word	0x00000005
        /*041c*/ 	.word	0x00000158
        /*0420*/ 	.short	0x0101
        /*0422*/ 	.byte	0x3f
	.zero		1


	//   ....[54]....
        /*0424*/ 	.word	0x000078a0
        /*0428*/ 	.word	0x00000009
        /*042c*/ 	.word	0x00000000
        /*0430*/ 	.short	0x010a
        /*0432*/ 	.byte	0x3f
	.zero		1


	//   ....[55]....
        /*0434*/ 	.word	0x00007920
        /*0438*/ 	.word	0x00000008
        /*043c*/ 	.word	0x00000000
        /*0440*/ 	.short	0x010a
        /*0442*/ 	.byte	0x3f
	.zero		1


	//   ....[56]....
        /*0444*/ 	.word	0x000079b0
        /*0448*/ 	.word	0x00000009
        /*044c*/ 	.word	0x00000000
        /*0450*/ 	.short	0x010a
        /*0452*/ 	.byte	0x3f
	.zero		1


	//   ....[57]....
        /*0454*/ 	.word	0x00007a40
        /*0458*/ 	.word	0x00000008
        /*045c*/ 	.word	0x00000000
        /*0460*/ 	.short	0x010a
        /*0462*/ 	.byte	0x3f
	.zero		1


	//   ....[58]....
        /*0464*/ 	.word	0x00007ad0
        /*0468*/ 	.word	0x00000009
        /*046c*/ 	.word	0x00000000
        /*0470*/ 	.short	0x010a
        /*0472*/ 	.byte	0x3f
	.zero		1


	//   ....[59]....
        /*0474*/ 	.word	0x00007b60
        /*0478*/ 	.word	0x00000008
        /*047c*/ 	.word	0x00000000
        /*0480*/ 	.short	0x010a
        /*0482*/ 	.byte	0x3f
	.zero		1


	//   ....[60]....
        /*0484*/ 	.word	0x00007bf0
        /*0488*/ 	.word	0x00000009
        /*048c*/ 	.word	0x00000000
        /*0490*/ 	.short	0x010a
        /*0492*/ 	.byte	0x3f
	.zero		1


	//   ....[61]....
        /*0494*/ 	.word	0x00007c80
        /*0498*/ 	.word	0x00000008
        /*049c*/ 	.word	0x00000000
        /*04a0*/ 	.short	0x010a
        /*04a2*/ 	.byte	0x3f
	.zero		1


	//   ....[62]....
        /*04a4*/ 	.word	0x00007d10
        /*04a8*/ 	.word	0x00000009
        /*04ac*/ 	.word	0x00000000
        /*04b0*/ 	.short	0x010a
        /*04b2*/ 	.byte	0x3f
	.zero		1


	//   ....[63]....
        /*04b4*/ 	.word	0x00007da0
        /*04b8*/ 	.word	0x00000008
        /*04bc*/ 	.word	0x00000000
        /*04c0*/ 	.short	0x010a
        /*04c2*/ 	.byte	0x3f
	.zero		1


	//   ....[64]....
        /*04c4*/ 	.word	0x00007e30
        /*04c8*/ 	.word	0x00000009
        /*04cc*/ 	.word	0x00000000
        /*04d0*/ 	.short	0x010a
        /*04d2*/ 	.byte	0x3f
	.zero		1


	//   ....[65]....
        /*04d4*/ 	.word	0x00007ec0
        /*04d8*/ 	.word	0x00000008
        /*04dc*/ 	.word	0x00000000
        /*04e0*/ 	.short	0x010a
        /*04e2*/ 	.byte	0x3f
	.zero		1


	//   ....[66]....
        /*04e4*/ 	.word	0x00007f50
        /*04e8*/ 	.word	0x00000009
        /*04ec*/ 	.word	0x00000000
        /*04f0*/ 	.short	0x010a
        /*04f2*/ 	.byte	0x3f
	.zero		1


	//   ....[67]....
        /*04f4*/ 	.word	0x00007fe0
        /*04f8*/ 	.word	0x00000008
        /*04fc*/ 	.word	0x00000000
        /*0500*/ 	.short	0x010a
        /*0502*/ 	.byte	0x3f
	.zero		1


	//   ....[68]....
        /*0504*/ 	.word	0x00008070
        /*0508*/ 	.word	0x00000009
        /*050c*/ 	.word	0x00000000
        /*0510*/ 	.short	0x010a
        /*0512*/ 	.byte	0x3f
	.zero		1


	//   ....[69]....
        /*0514*/ 	.word	0x00008100
        /*0518*/ 	.word	0x00000008
        /*051c*/ 	.word	0x00000000
        /*0520*/ 	.short	0x010a
        /*0522*/ 	.byte	0x3f
	.zero		1


	//   ....[70]....
        /*0524*/ 	.word	0x00008190
        /*0528*/ 	.word	0x0000000b
        /*052c*/ 	.word	0x00000000
        /*0530*/ 	.short	0x010a
        /*0532*/ 	.byte	0x3f
	.zero		1


	//   ....[71]....
        /*0534*/ 	.word	0x00008220
        /*0538*/ 	.word	0x00000003
        /*053c*/ 	.word	0x00000000
        /*0540*/ 	.short	0x010a
        /*0542*/ 	.byte	0x3f
	.zero		1


	//   ....[72]....
        /*0544*/ 	.word	0x00008280
        /*0548*/ 	.word	0x00000061
        /*054c*/ 	.word	0x00000000
        /*0550*/ 	.short	0x010a
        /*0552*/ 	.byte	0x3f
	.zero		1


	//   ....[73]....
        /*0554*/ 	.word	0x000082d0
        /*0558*/ 	.word	0x00000003
        /*055c*/ 	.word	0x00000000
        /*0560*/ 	.short	0x010a
        /*0562*/ 	.byte	0x3f
	.zero		1


	//   ....[74]....
        /*0564*/ 	.word	0x00008330
        /*0568*/ 	.word	0x00000005
        /*056c*/ 	.word	0x00000000
        /*0570*/ 	.short	0x010a
        /*0572*/ 	.byte	0x3f
	.zero		1


	//   ....[75]....
        /*0574*/ 	.word	0x00008380
        /*0578*/ 	.word	0x00000061
        /*057c*/ 	.word	0x00000010
        /*0580*/ 	.short	0x010a
        /*0582*/ 	.byte	0x3f
	.zero		1


	//   ....[76]....
        /*0584*/ 	.word	0x00008450
        /*0588*/ 	.word	0x0000000e
        /*058c*/ 	.word	0x00000090
        /*0590*/ 	.short	0x010a
        /*0592*/ 	.byte	0x3f
	.zero		1


	//   ....[77]....
        /*0594*/ 	.word	0x00008520
        /*0598*/ 	.word	0x00000009
        /*059c*/ 	.word	0x00000000
        /*05a0*/ 	.short	0x010a
        /*05a2*/ 	.byte	0x3f
	.zero		1


	//   ....[78]....
        /*05a4*/ 	.word	0x00008570
        /*05a8*/ 	.word	0x00000008
        /*05ac*/ 	.word	0x00000000
        /*05b0*/ 	.short	0x010a
        /*05b2*/ 	.byte	0x3f
	.zero		1


	//   ....[79]....
        /*05b4*/ 	.word	0x000085c0
        /*05b8*/ 	.word	0x00000009
        /*05bc*/ 	.word	0x00000000
        /*05c0*/ 	.short	0x010a
        /*05c2*/ 	.byte	0x3f
	.zero		1


	//   ....[80]....
        /*05c4*/ 	.word	0x00008610
        /*05c8*/ 	.word	0x00000008
        /*05cc*/ 	.word	0x00000000
        /*05d0*/ 	.short	0x010a
        /*05d2*/ 	.byte	0x3f
	.zero		1


	//   ....[81]....
        /*05d4*/ 	.word	0x00008660
        /*05d8*/ 	.word	0x00000009
        /*05dc*/ 	.word	0x00000000
        /*05e0*/ 	.short	0x010a
        /*05e2*/ 	.byte	0x3f
	.zero		1


	//   ....[82]....
        /*05e4*/ 	.word	0x000086b0
        /*05e8*/ 	.word	0x00000008
        /*05ec*/ 	.word	0x00000000
        /*05f0*/ 	.short	0x010a
        /*05f2*/ 	.byte	0x3f
	.zero		1


	//   ....[83]....
        /*05f4*/ 	.word	0x00008700
        /*05f8*/ 	.word	0x00000009
        /*05fc*/ 	.word	0x00000000
        /*0600*/ 	.short	0x010a
        /*0602*/ 	.byte	0x3f
	.zero		1


	//   ....[84]....
        /*0604*/ 	.word	0x00008750
        /*0608*/ 	.word	0x00000008
        /*060c*/ 	.word	0x00000000
        /*0610*/ 	.short	0x010a
        /*0612*/ 	.byte	0x3f
	.zero		1


	//   ....[85]....
        /*0614*/ 	.word	0x000087a0
        /*0618*/ 	.word	0x00000009
        /*061c*/ 	.word	0x00000000
        /*0620*/ 	.short	0x010a
        /*0622*/ 	.byte	0x3f
	.zero		1


	//   ....[86]....
        /*0624*/ 	.word	0x000087f0
        /*0628*/ 	.word	0x00000008
        /*062c*/ 	.word	0x00000000
        /*0630*/ 	.short	0x010a
        /*0632*/ 	.byte	0x3f
	.zero		1


	//   ....[87]....
        /*0634*/ 	.word	0x00008840
        /*0638*/ 	.word	0x00000009
        /*063c*/ 	.word	0x00000000
        /*0640*/ 	.short	0x010a
        /*0642*/ 	.byte	0x3f
	.zero		1


	//   ....[88]....
        /*0644*/ 	.word	0x00008890
        /*0648*/ 	.word	0x00000008
        /*064c*/ 	.word	0x00000000
        /*0650*/ 	.short	0x010a
        /*0652*/ 	.byte	0x3f
	.zero		1


	//   ....[89]....
        /*0654*/ 	.word	0x000088e0
        /*0658*/ 	.word	0x00000009
        /*065c*/ 	.word	0x00000000
        /*0660*/ 	.short	0x010a
        /*0662*/ 	.byte	0x3f
	.zero		1


	//   ....[90]....
        /*0664*/ 	.word	0x00008930
        /*0668*/ 	.word	0x00000008
        /*066c*/ 	.word	0x00000000
        /*0670*/ 	.short	0x010a
        /*0672*/ 	.byte	0x3f
	.zero		1


	//   ....[91]....
        /*0674*/ 	.word	0x00008980
        /*0678*/ 	.word	0x00000009
        /*067c*/ 	.word	0x00000000
        /*0680*/ 	.short	0x010a
        /*0682*/ 	.byte	0x3f
	.zero		1


	//   ....[92]....
        /*0684*/ 	.word	0x000089d0
        /*0688*/ 	.word	0x00000008
        /*068c*/ 	.word	0x00000000
        /*0690*/ 	.short	0x010a
        /*0692*/ 	.byte	0x3f
	.zero		1


	//   ....[93]....
        /*0694*/ 	.word	0x00008a20
        /*0698*/ 	.word	0x0000000b
        /*069c*/ 	.word	0x00000000
        /*06a0*/ 	.short	0x010a
        /*06a2*/ 	.byte	0x3f
	.zero		1


	//----- nvinfo : EIATTR_NUM_MBARRIERS
	.align		4
.L_37:
        /*06a4*/ 	.byte	0x03, 0x38
        /*06a6*/ 	.short	0x002a


	//----- nvinfo : EIATTR_EXIT_INSTR_OFFSETS
	.align		4
        /*06a8*/ 	.byte	0x04, 0x1c
        /*06aa*/ 	.short	(.L_39 - .L_38)


	//   ....[0]....
.L_38:
        /*06ac*/ 	.word	0x000015e0


	//   ....[1]....
        /*06b0*/ 	.word	0x00001640


	//   ....[2]....
        /*06b4*/ 	.word	0x00006a40


	//   ....[3]....
        /*06b8*/ 	.word	0x00006a70


	//   ....[4]....
        /*06bc*/ 	.word	0x00008270


	//----- nvinfo : EIATTR_MAX_THREADS
	.align		4
.L_39:
        /*06c0*/ 	.byte	0x04, 0x05
        /*06c2*/ 	.short	(.L_41 - .L_40)
.L_40:
        /*06c4*/ 	.word	0x00000180
        /*06c8*/ 	.word	0x00000001
        /*06cc*/ 	.word	0x00000001


	//----- nvinfo : EIATTR_CRS_STACK_SIZE
	.align		4
.L_41:
        /*06d0*/ 	.byte	0x04, 0x1e
        /*06d2*/ 	.short	(.L_43 - .L_42)
.L_42:
        /*06d4*/ 	.word	0x00000000


	//----- nvinfo : EIATTR_CBANK_PARAM_SIZE
	.align		4
.L_43:
        /*06d8*/ 	.byte	0x03, 0x19
        /*06da*/ 	.short	0x0470


	//----- nvinfo : EIATTR_PARAM_CBANK
	.align		4
        /*06dc*/ 	.byte	0x04, 0x0a
        /*06de*/ 	.short	(.L_45 - .L_44)
	.align		4
.L_44:
        /*06e0*/ 	.word	index@(.nv.constant0._ZN7cutlass13device_kernelINS_4gemm6kernel13GemmUniversalIN4cute5tupleIJiiiiEEENS1_10collective13CollectiveMmaINS1_34MainloopSm90TmaGmmaWarpSpecializedILi18ENS5_IJNS4_1CILi2EEENSA_ILi1EEESC_EEENS1_32KernelTmaWarpSpecializedPingpongEEENS5_IJNSA_ILi64EEENSA_ILi128EEENSA_ILi32EEEEEENS_10bfloat16_tENS5_IJlSC_lEEESK_SL_NS4_8TiledMMAINS4_8MMA_AtomIJNS4_4SM904GMMA28MMA_64x128x16_F32BF16BF16_SSILNSP_5MajorE0ELSR_0ELNSP_7ScaleInE1ELSS_1EEEEEENS4_6LayoutINS5_IJSC_SC_SC_EEENS5_IJNSA_ILi0EEESX_SX_EEEEENS5_IJNS4_10UnderscoreES10_S10_EEEEENS4_13SM90_TMA_LOADENS4_14ComposedLayoutINS4_7SwizzleILi2ELi4ELi3EEENS4_18smem_ptr_flag_bitsILi16EEENSV_INS5_IJNSA_ILi8EEESI_EEENS5_IJSI_SC_EEEEEEEvNS4_8identityENS4_23SM90_TMA_LOAD_MULTICASTES1D_vS1E_EENS_8epilogue10collective6detail29Sm90TmaWarpSpecializedAdapterINS1I_15DefaultEpilogueISK_SL_SL_NS1H_6thread17LinearCombinationISK_Li1EffLNS1M_9ScaleType4KindE0ELNS_15FloatRoundStyleE2ESK_EENS1_15EpilogueDefaultEEEEEvvEEEEvNT_6ParamsE)
        /*06e4*/ 	.short	0x0210
        /*06e6*/ 	.short	0x0470


	//----- nvinfo : EIATTR_SW_WAR
	.align		4
.L_45:
        /*06e8*/ 	.byte	0x04, 0x36
        /*06ea*/ 	.short	(.L_47 - .L_46)
.L_46:
        /*06ec*/ 	.word	0x00000008
.L_47:


//--------------------- .nv.callgraph             --------------------------
	.section	.nv.callgraph,"",@"SHT_CUDA_CALLGRAPH"
	.align	4
	.sectionentsize	8
	.align		4
        /*0000*/ 	.word	0x00000000
	.align		4
        /*0004*/ 	.word	0xffffffff
	.align		4
        /*0008*/ 	.word	index@(_ZN7cutlass13device_kernelINS_4gemm6kernel13GemmUniversalIN4cute5tupleIJiiiiEEENS1_10collective13CollectiveMmaINS1_34MainloopSm90TmaGmmaWarpSpecializedILi18ENS5_IJNS4_1CILi2EEENSA_ILi1EEESC_EEENS1_32KernelTmaWarpSpecializedPingpongEEENS5_IJNSA_ILi64EEENSA_ILi128EEENSA_ILi32EEEEEENS_10bfloat16_tENS5_IJlSC_lEEESK_SL_NS4_8TiledMMAINS4_8MMA_AtomIJNS4_4SM904GMMA28MMA_64x128x16_F32BF16BF16_SSILNSP_5MajorE0ELSR_0ELNSP_7ScaleInE1ELSS_1EEEEEENS4_6LayoutINS5_IJSC_SC_SC_EEENS5_IJNSA_ILi0EEESX_SX_EEEEENS5_IJNS4_10UnderscoreES10_S10_EEEEENS4_13SM90_TMA_LOADENS4_14ComposedLayoutINS4_7SwizzleILi2ELi4ELi3EEENS4_18smem_ptr_flag_bitsILi16EEENSV_INS5_IJNSA_ILi8EEESI_EEENS5_IJSI_SC_EEEEEEEvNS4_8identityENS4_23SM90_TMA_LOAD_MULTICASTES1D_vS1E_EENS_8epilogue10collective6detail29Sm90TmaWarpSpecializedAdapterINS1I_15DefaultEpilogueISK_SL_SL_NS1H_6thread17LinearCombinationISK_Li1EffLNS1M_9ScaleType4KindE0ELNS_15FloatRoundStyleE2ESK_EENS1_15EpilogueDefaultEEEEEvvEEEEvNT_6ParamsE)
	.align		4
        /*000c*/ 	.word	index@(__assertfail)
	.align		4
        /*0010*/ 	.word	0x00000000
	.align		4
        /*0014*/ 	.word	0xfffffffe
	.align		4
        /*0018*/ 	.word	0x00000000
	.align		4
        /*001c*/ 	.word	0xfffffffd
	.align		4
        /*0020*/ 	.word	0x00000000
	.align		4
        /*0024*/ 	.word	0xfffffffc


//--------------------- .nv.constant4             --------------------------
	.section	.nv.constant4,"a",@progbits
	.align	8
	.align		8
.nv.constant4:
        /*0000*/ 	.dword	__assertfail
	.align		8
        /*0008*/ 	.dword	__unnamed_1
	.align		8
        /*0010*/ 	.dword	_ZN40_INTERNAL_47e726be_4_k_cu_aefde7c3_193024cuda3std3__45__cpo5beginE
	.align		8
        /*0018*/ 	.dword	_ZN40_INTERNAL_47e726be_4_k_cu_aefde7c3_193024cuda3std3__45__cpo3endE
	.align		8
        /*0020*/ 	.dword	_ZN40_INTERNAL_47e726be_4_k_cu_aefde7c3_193024cuda3std3__45__cpo6cbeginE
	.align		8
        /*0028*/ 	.dword	_ZN40_INTERNAL_47e726be_4_k_cu_aefde7c3_193024cuda3std3__45__cpo4cendE
	.align		8
        /*0030*/ 	.dword	_ZN40_INTERNAL_47e726be_4_k_cu_aefde7c3_193024cuda3std3__442_GLOBAL__N__47e726be_4_k_cu_aefde7c3_193026ignoreE
	.align		8
        /*0038*/ 	.dword	_ZN40_INTERNAL_47e726be_4_k_cu_aefde7c3_193024cuda3std3__419piecewise_constructE
	.align		8
        /*0040*/ 	.dword	_ZN40_INTERNAL_47e726be_4_k_cu_aefde7c3_193024cuda3std3__48in_placeE
	.align		8
        /*0048*/ 	.dword	_ZN40_INTERNAL_47e726be_4_k_cu_aefde7c3_193024cuda3std6ranges3__45__cpo4swapE
	.align		8
        /*0050*/ 	.dword	_ZN40_INTERNAL_47e726be_4_k_cu_aefde7c3_193024cuda3std6ranges3__45__cpo9iter_moveE
	.align		8
        /*0058*/ 	.dword	_ZN40_INTERNAL_47e726be_4_k_cu_aefde7c3_193024cute7productE
	.align		8
        /*0060*/ 	.dword	_ZN40_INTERNAL_47e726be_4_k_cu_aefde7c3_193024cute1_E
	.align		8
        /*0068*/ 	.dword	$str$22
	.align		8
        /*0070*/ 	.dword	$str$23


//--------------------- .text._ZN7cutlass13device_kernelINS_4gemm6kernel13GemmUniversalIN4cute5tupleIJiiiiEEENS1_10collective13CollectiveMmaINS1_34MainloopSm90TmaGmmaWarpSpecializedILi18ENS5_IJNS4_1CILi2EEENSA_ILi1EEESC_EEENS1_32KernelTmaWarpSpecializedPingpongEEENS5_IJNSA_ILi64EEENSA_ILi128EEENSA_ILi32EEEEEENS_10bfloat16_tENS5_IJlSC_lEEESK_SL_NS4_8TiledMMAINS4_8MMA_AtomIJNS4_4SM904GMMA28MMA_64x128x16_F32BF16BF16_SSILNSP_5MajorE0ELSR_0ELNSP_7ScaleInE1ELSS_1EEEEEENS4_6LayoutINS5_IJSC_SC_SC_EEENS5_IJNSA_ILi0EEESX_SX_EEEEENS5_IJNS4_10UnderscoreES10_S10_EEEEENS4_13SM90_TMA_LOADENS4_14ComposedLayoutINS4_7SwizzleILi2ELi4ELi3EEENS4_18smem_ptr_flag_bitsILi16EEENSV_INS5_IJNSA_ILi8EEESI_EEENS5_IJSI_SC_EEEEEEEvNS4_8identityENS4_23SM90_TMA_LOAD_MULTICASTES1D_vS1E_EENS_8epilogue10collective6detail29Sm90TmaWarpSpecializedAdapterINS1I_15DefaultEpilogueISK_SL_SL_NS1H_6thread17LinearCombinationISK_Li1EffLNS1M_9ScaleType4KindE0ELNS_15FloatRoundStyleE2ESK_EENS1_15EpilogueDefaultEEEEEvvEEEEvNT_6ParamsE --------------------------
	.section	.text._ZN7cutlass13device_kernelINS_4gemm6kernel13GemmUniversalIN4cute5tupleIJiiiiEEENS1_10collective13CollectiveMmaINS1_34MainloopSm90TmaGmmaWarpSpecializedILi18ENS5_IJNS4_1CILi2EEENSA_ILi1EEESC_EEENS1_32KernelTmaWarpSpecializedPingpongEEENS5_IJNSA_ILi64EEENSA_ILi128EEENSA_ILi32EEEEEENS_10bfloat16_tENS5_IJlSC_lEEESK_SL_NS4_8TiledMMAINS4_8MMA_AtomIJNS4_4SM904GMMA28MMA_64x128x16_F32BF16BF16_SSILNSP_5MajorE0ELSR_0ELNSP_7ScaleInE1ELSS_1EEEEEENS4_6LayoutINS5_IJSC_SC_SC_EEENS5_IJNSA_ILi0EEESX_SX_EEEEENS5_IJNS4_10UnderscoreES10_S10_EEEEENS4_13SM90_TMA_LOADENS4_14ComposedLayoutINS4_7SwizzleILi2ELi4ELi3EEENS4_18smem_ptr_flag_bitsILi16EEENSV_INS5_IJNSA_ILi8EEESI_EEENS5_IJSI_SC_EEEEEEEvNS4_8identityENS4_23SM90_TMA_LOAD_MULTICASTES1D_vS1E_EENS_8epilogue10collective6detail29Sm90TmaWarpSpecializedAdapterINS1I_15DefaultEpilogueISK_SL_SL_NS1H_6thread17LinearCombinationISK_Li1EffLNS1M_9ScaleType4KindE0ELNS_15FloatRoundStyleE2ESK_EENS1_15EpilogueDefaultEEEEEvvEEEEvNT_6ParamsE,"ax",@progbits
	.align	128
.text._ZN7cutlass13device_kernelINS_4gemm6kernel13GemmUniversalIN4cute5tupleIJiiiiEEENS1_10collective13CollectiveMmaINS1_34MainloopSm90TmaGmmaWarpSpecializedILi18ENS5_IJNS4_1CILi2EEENSA_ILi1EEESC_EEENS1_32KernelTmaWarpSpecializedPingpongEEENS5_IJNSA_ILi64EEENSA_ILi128EEENSA_ILi32EEEEEENS_10bfloat16_tENS5_IJlSC_lEEESK_SL_NS4_8TiledMMAINS4_8MMA_AtomIJNS4_4SM904GMMA28MMA_64x128x16_F32BF16BF16_SSILNSP_5MajorE0ELSR_0ELNSP_7ScaleInE1ELSS_1EEEEEENS4_6LayoutINS5_IJSC_SC_SC_EEENS5_IJNSA_ILi0EEESX_SX_EEEEENS5_IJNS4_10UnderscoreES10_S10_EEEEENS4_13SM90_TMA_LOADENS4_14ComposedLayoutINS4_7SwizzleILi2ELi4ELi3EEENS4_18smem_ptr_flag_bitsILi16EEENSV_INS5_IJNSA_ILi8EEESI_EEENS5_IJSI_SC_EEEEEEEvNS4_8identityENS4_23SM90_TMA_LOAD_MULTICASTES1D_vS1E_EENS_8epilogue10collective6detail29Sm90TmaWarpSpecializedAdapterINS1I_15DefaultEpilogueISK_SL_SL_NS1H_6thread17LinearCombinationISK_Li1EffLNS1M_9ScaleType4KindE0ELNS_15FloatRoundStyleE2ESK_EENS1_15EpilogueDefaultEEEEEvvEEEEvNT_6ParamsE:
        .type           _ZN7cutlass13device_kernelINS_4gemm6kernel13GemmUniversalIN4cute5tupleIJiiiiEEENS1_10collective13CollectiveMmaINS1_34MainloopSm90TmaGmmaWarpSpecializedILi18ENS5_IJNS4_1CILi2EEENSA_ILi1EEESC_EEENS1_32KernelTmaWarpSpecializedPingpongEEENS5_IJNSA_ILi64EEENSA_ILi128EEENSA_ILi32EEEEEENS_10bfloat16_tENS5_IJlSC_lEEESK_SL_NS4_8TiledMMAINS4_8MMA_AtomIJNS4_4SM904GMMA28MMA_64x128x16_F32BF16BF16_SSILNSP_5MajorE0ELSR_0ELNSP_7ScaleInE1ELSS_1EEEEEENS4_6LayoutINS5_IJSC_SC_SC_EEENS5_IJNSA_ILi0EEESX_SX_EEEEENS5_IJNS4_10UnderscoreES10_S10_EEEEENS4_13SM90_TMA_LOADENS4_14ComposedLayoutINS4_7SwizzleILi2ELi4ELi3EEENS4_18smem_ptr_flag_bitsILi16EEENSV_INS5_IJNSA_ILi8EEESI_EEENS5_IJSI_SC_EEEEEEEvNS4_8identityENS4_23SM90_TMA_LOAD_MULTICASTES1D_vS1E_EENS_8epilogue10collective6detail29Sm90TmaWarpSpecializedAdapterINS1I_15DefaultEpilogueISK_SL_SL_NS1H_6thread17LinearCombinationISK_Li1EffLNS1M_9ScaleType4KindE0ELNS_15FloatRoundStyleE2ESK_EENS1_15EpilogueDefaultEEEEEvvEEEEvNT_6ParamsE,@function
        .size           _ZN7cutlass13device_kernelINS_4gemm6kernel13GemmUniversalIN4cute5tupleIJiiiiEEENS1_10collective13CollectiveMmaINS1_34MainloopSm90TmaGmmaWarpSpecializedILi18ENS5_IJNS4_1CILi2EEENSA_ILi1EEESC_EEENS1_32KernelTmaWarpSpecializedPingpongEEENS5_IJNSA_ILi64EEENSA_ILi128EEENSA_ILi32EEEEEENS_10bfloat16_tENS5_IJlSC_lEEESK_SL_NS4_8TiledMMAINS4_8MMA_AtomIJNS4_4SM904GMMA28MMA_64x128x16_F32BF16BF16_SSILNSP_5MajorE0ELSR_0ELNSP_7ScaleInE1ELSS_1EEEEEENS4_6LayoutINS5_IJSC_SC_SC_EEENS5_IJNSA_ILi0EEESX_SX_EEEEENS5_IJNS4_10UnderscoreES10_S10_EEEEENS4_13SM90_TMA_LOADENS4_14ComposedLayoutINS4_7SwizzleILi2ELi4ELi3EEENS4_18smem_ptr_flag_bitsILi16EEENSV_INS5_IJNSA_ILi8EEESI_EEENS5_IJSI_SC_EEEEEEEvNS4_8identityENS4_23SM90_TMA_LOAD_MULTICASTES1D_vS1E_EENS_8epilogue10collective6detail29Sm90TmaWarpSpecializedAdapterINS1I_15DefaultEpilogueISK_SL_SL_NS1H_6thread17LinearCombinationISK_Li1EffLNS1M_9ScaleType4KindE0ELNS_15FloatRoundStyleE2ESK_EENS1_15EpilogueDefaultEEEEEvvEEEEvNT_6ParamsE,(.L_x_230 - _ZN7cutlass13device_kernelINS_4gemm6kernel13GemmUniversalIN4cute5tupleIJiiiiEEENS1_10collective13CollectiveMmaINS1_34MainloopSm90TmaGmmaWarpSpecializedILi18ENS5_IJNS4_1CILi2EEENSA_ILi1EEESC_EEENS1_32KernelTmaWarpSpecializedPingpongEEENS5_IJNSA_ILi64EEENSA_ILi128EEENSA_ILi32EEEEEENS_10bfloat16_tENS5_IJlSC_lEEESK_SL_NS4_8TiledMMAINS4_8MMA_AtomIJNS4_4SM904GMMA28MMA_64x128x16_F32BF16BF16_SSILNSP_5MajorE0ELSR_0ELNSP_7ScaleInE1ELSS_1EEEEEENS4_6LayoutINS5_IJSC_SC_SC_EEENS5_IJNSA_ILi0EEESX_SX_EEEEENS5_IJNS4_10UnderscoreES10_S10_EEEEENS4_13SM90_TMA_LOADENS4_14ComposedLayoutINS4_7SwizzleILi2ELi4ELi3EEENS4_18smem_ptr_flag_bitsILi16EEENSV_INS5_IJNSA_ILi8EEESI_EEENS5_IJSI_SC_EEEEEEEvNS4_8identityENS4_23SM90_TMA_LOAD_MULTICASTES1D_vS1E_EENS_8epilogue10collective6detail29Sm90TmaWarpSpecializedAdapterINS1I_15DefaultEpilogueISK_SL_SL_NS1H_6thread17LinearCombinationISK_Li1EffLNS1M_9ScaleType4KindE0ELNS_15FloatRoundStyleE2ESK_EENS1_15EpilogueDefaultEEEEEvvEEEEvNT_6ParamsE)
        .other          _ZN7cutlass13device_kernelINS_4gemm6kernel13GemmUniversalIN4cute5tupleIJiiiiEEENS1_10collective13CollectiveMmaINS1_34MainloopSm90TmaGmmaWarpSpecializedILi18ENS5_IJNS4_1CILi2EEENSA_ILi1EEESC_EEENS1_32KernelTmaWarpSpecializedPingpongEEENS5_IJNSA_ILi64EEENSA_ILi128EEENSA_ILi32EEEEEENS_10bfloat16_tENS5_IJlSC_lEEESK_SL_NS4_8TiledMMAINS4_8MMA_AtomIJNS4_4SM904GMMA28MMA_64x128x16_F32BF16BF16_SSILNSP_5MajorE0ELSR_0ELNSP_7ScaleInE1ELSS_1EEEEEENS4_6LayoutINS5_IJSC_SC_SC_EEENS5_IJNSA_ILi0EEESX_SX_EEEEENS5_IJNS4_10UnderscoreES10_S10_EEEEENS4_13SM90_TMA_LOADENS4_14ComposedLayoutINS4_7SwizzleILi2ELi4ELi3EEENS4_18smem_ptr_flag_bitsILi16EEENSV_INS5_IJNSA_ILi8EEESI_EEENS5_IJSI_SC_EEEEEEEvNS4_8identityENS4_23SM90_TMA_LOAD_MULTICASTES1D_vS1E_EENS_8epilogue10collective6detail29Sm90TmaWarpSpecializedAdapterINS1I_15DefaultEpilogueISK_SL_SL_NS1H_6thread17LinearCombinationISK_Li1EffLNS1M_9ScaleType4KindE0ELNS_15FloatRoundStyleE2ESK_EENS1_15EpilogueDefaultEEEEEvvEEEEvNT_6ParamsE,@"STO_CUDA_ENTRY STV_DEFAULT"
_ZN7cutlass13device_kernelINS_4gemm6kernel13GemmUniversalIN4cute5tupleIJiiiiEEENS1_10collective13CollectiveMmaINS1_34MainloopSm90TmaGmmaWarpSpecializedILi18ENS5_IJNS4_1CILi2EEENSA_ILi1EEESC_EEENS1_32KernelTmaWarpSpecializedPingpongEEENS5_IJNSA_ILi64EEENSA_ILi128EEENSA_ILi32EEEEEENS_10bfloat16_tENS5_IJlSC_lEEESK_SL_NS4_8TiledMMAINS4_8MMA_AtomIJNS4_4SM904GMMA28MMA_64x128x16_F32BF16BF16_SSILNSP_5MajorE0ELSR_0ELNSP_7ScaleInE1ELSS_1EEEEEENS4_6LayoutINS5_IJSC_SC_SC_EEENS5_IJNSA_ILi0EEESX_SX_EEEEENS5_IJNS4_10UnderscoreES10_S10_EEEEENS4_13SM90_TMA_LOADENS4_14ComposedLayoutINS4_7SwizzleILi2ELi4ELi3EEENS4_18smem_ptr_flag_bitsILi16EEENSV_INS5_IJNSA_ILi8EEESI_EEENS5_IJSI_SC_EEEEEEEvNS4_8identityENS4_23SM90_TMA_LOAD_MULTICASTES1D_vS1E_EENS_8epilogue10collective6detail29Sm90TmaWarpSpecializedAdapterINS1I_15DefaultEpilogueISK_SL_SL_NS1H_6thread17LinearCombinationISK_Li1EffLNS1M_9ScaleType4KindE0ELNS_15FloatRoundStyleE2ESK_EENS1_15EpilogueDefaultEEEEEvvEEEEvNT_6ParamsE:
[----:B------:R-:W0:Y:S02]  /*0000*/  LDC R1, c[0x0][0x28] ;  /* 0x00000a00ff017b82 */ /* 0x000e240000000800 */
[----:B0-----:R-:W-:Y:S01]  /*0010*/  VIADD R1, R1, 0xfffffff8 ;  /* 0xfffffff801017836 */ /* 0x001fe20000000000 */
[----:B------:R-:W0:Y:S01]  /*0020*/  S2R R4, SR_TID.X ;  /* 0x0000000000047919 */ /* 0x000e220000002100 */
[----:B------:R-:W-:Y:S01]  /*0030*/  ELECT P0, URZ, PT ;  /* 0x00000000003f782f */ /* 0x000fe20003800000 */
[----:B------:R-:W-:Y:S01]  /*0040*/  BSSY B0, `(.L_x_0) ;  /* 0x000000f000007945 */ /* 0x000fe20003800000 */
[--C-:B0-----:R-:W-:Y:S02]  /*0050*/  SHF.R.U32.HI R2, RZ, 0x5, R4.reuse ;  /* 0x00000005ff027819 */ /* 0x101fe40000011604 */
[----:B------:R-:W-:-:S03]  /*0060*/  SHF.R.U32.HI R7, RZ, 0x7, R4 ;  /* 0x00000007ff077819 */ /* 0x000fc60000011604 */
[----:B------:R-:W0:Y:S04]  /*0070*/  SHFL.IDX PT, R5, R2, RZ, 0x1f ;  /* 0x00001fff02057589 */ /* 0x000e2800000e0000 */
[----:B------:R1:W2:Y:S01]  /*0080*/  SHFL.IDX PT, R10, R7, RZ, 0x1f ;  /* 0x00001fff070a7589 */ /* 0x0002a200000e0000 */
[----:B0-----:R-:W-:-:S13]  /*0090*/  ISETP.NE.OR P0, PT, R5, RZ, !P0 ;  /* 0x000000ff0500720c */ /* 0x001fda0004705670 */
[----:B-12---:R-:W-:Y:S05]  /*00a0*/  @P0 BRA `(.L_x_1) ;  /* 0x0000000000200947 */ /* 0x006fea0003800000 */
[----:B------:R-:W-:Y:S02]  /*00b0*/  ULDC.64 UR4, c[0x0][0x198] ;  /* 0x0000660000047ab9 */ /* 0x000fe40000000a00 */
[----:B------:R-:W-:Y:S02]  /*00c0*/  UIADD3 UR6, UP0, UR4, 0xf0, URZ ;  /* 0x000000f004067890 */ /* 0x000fe4000ff1e03f */
[----:B------:R-:W-:Y:S02]  /*00d0*/  UIADD3 UR4, UP1, UR4, 0x1f0, URZ ;  /* 0x000001f004047890 */ /* 0x000fe4000ff3e03f */
[----:B------:R-:W-:Y:S02]  /*00e0*/  UIADD3.X UR7, URZ, UR5, URZ, UP0, !UPT ;  /* 0x000000053f077290 */ /* 0x000fe400087fe43f */
[----:B------:R-:W-:-:S07]  /*00f0*/  UIADD3.X UR5, URZ, UR5, URZ, UP1, !UPT ;  /* 0x000000053f057290 */ /* 0x000fce0008ffe43f */
[----:B------:R0:W-:Y:S02]  /*0100*/  UTMACCTL.PF [UR6] ;  /* 0x00000000060079b9 */ /* 0x0001e40008040000 */
[----:B------:R0:W-:Y:S02]  /*0110*/  UTMACCTL.PF [UR4] ;  /* 0x00000000040079b9 */ /* 0x0001e40008040000 */
[----:B0-----:R-:W-:Y:S01]  /*0120*/  NOP ;  /* 0x0000000000007918 */ /* 0x001fe20000000000 */
.L_x_1:
[----:B------:R-:W-:Y:S05]  /*0130*/  BSYNC B0 ;  /* 0x0000000000007941 */ /* 0x000fea0003800000 */
.L_x_0:
[----:B------:R-:W0:Y:S01]  /*0140*/  SHFL.IDX PT, R8, R2, RZ, 0x1f ;  /* 0x00001fff02087589 */ /* 0x000e2200000e0000 */
[----:B------:R-:W-:-:S04]  /*0150*/  SHF.R.S32.HI R3, RZ, 0x1f, R4 ;  /* 0x0000001fff037819 */ /* 0x000fc80000011404 */
[----:B------:R-:W-:Y:S02]  /*0160*/  LEA.HI R3, R3, R4, RZ, 0x7 ;  /* 0x0000000403037211 */ /* 0x000fe400078f38ff */
[----:B0-----:R-:W-:-:S13]  /*0170*/  ISETP.NE.AND P0, PT, R8, RZ, PT ;  /* 0x000000ff0800720c */ /* 0x001fda0003f05270 */
[----:B------:R-:W-:Y:S05]  /*0180*/  @P0 BRA `(.L_x_2) ;  /* 0x0000000000d40947 */ /* 0x000fea0003800000 */
[----:B------:R-:W-:Y:S01]  /*0190*/  ELECT P0, URZ, PT ;  /* 0x00000000003f782f */ /* 0x000fe20003800000 */
[----:B------:R-:W-:-:S12]  /*01a0*/  BSSY B0, `(.L_x_2) ;  /* 0x0000033000007945 */ /* 0x000fd80003800000 */
[----:B------:R-:W-:Y:S05]  /*01b0*/  @!P0 BRA `(.L_x_3) ;  /* 0x0000000000c48947 */ /* 0x000fea0003800000 */
[----:B------:R-:W0:Y:S01]  /*01c0*/  S2UR UR8, SR_CgaCtaId ;  /* 0x00000000000879c3 */ /* 0x000e220000008800 */
[----:B------:R-:W-:Y:S01]  /*01d0*/  UMOV UR4, 0x400 ;  /* 0x0000040000047882 */ /* 0x000fe20000000000 */
[----:B------:R-:W-:Y:S01]  /*01e0*/  UMOV UR5, 0x1 ;  /* 0x0000000100057882 */ /* 0x000fe20000000000 */
[----:B------:R-:W-:Y:S02]  /*01f0*/  UMOV UR6, 0x2 ;  /* 0x0000000200067882 */ /* 0x000fe40000000000 */
[----:B------:R-:W-:-:S04]  /*0200*/  UIADD3 UR6, -UR6, 0x100000, URZ ;  /* 0x0010000006067890 */ /* 0x000fc8000fffe13f */
[----:B------:R-:W-:Y:S02]  /*0210*/  USHF.L.U32 UR7, UR6, 0xb, URZ ;  /* 0x0000000b06077899 */ /* 0x000fe4000800063f */
[----:B------:R-:W-:Y:S02]  /*0220*/  USHF.L.U32 UR6, UR6, 0x1, URZ ;  /* 0x0000000106067899 */ /* 0x000fe4000800063f */
[----:B0-----:R-:W-:Y:S02]  /*0230*/  ULEA UR8, UR8, UR4, 0x18 ;  /* 0x0000000408087291 */ /* 0x001fe4000f8ec03f */
[----:B------:R-:W-:-:S04]  /*0240*/  UIADD3 UR4, -UR5, 0x100000, URZ ;  /* 0x0010000005047890 */ /* 0x000fc8000fffe13f */
[----:B------:R-:W-:Y:S02]  /*0250*/  USHF.L.U32 UR5, UR4, 0xb, URZ ;  /* 0x0000000b04057899 */ /* 0x000fe4000800063f */
[----:B------:R-:W-:Y:S01]  /*0260*/  USHF.L.U32 UR4, UR4, 0x1, URZ ;  /* 0x0000000104047899 */ /* 0x000fe2000800063f */
[----:B------:R-:W0:Y:S11]  /*0270*/  FENCE.VIEW.ASYNC.S ;  /* 0x00000000000073c6 */ /* 0x000e360000000000 */
[----:B0-----:R0:W1:Y:S01]  /*0280*/  SYNCS.EXCH.64 URZ, [UR8], UR4 ;  /* 0x00000004083f75b2 */ /* 0x0010620008000100 */
[----:B------:R0:W2:Y:S01]  /*0290*/  SYNCS.EXCH.64 URZ, [UR8+0x90], UR6 ;  /* 0x00009006083f75b2 */ /* 0x0000a20008000100 */
[----:B------:R0:W3:Y:S01]  /*02a0*/  SYNCS.EXCH.64 URZ, [UR8+0x8], UR4 ;  /* 0x00000804083f75b2 */ /* 0x0000e20008000100 */
[----:B------:R0:W4:Y:S01]  /*02b0*/  SYNCS.EXCH.64 URZ, [UR8+0x98], UR6 ;  /* 0x00009806083f75b2 */ /* 0x0001220008000100 */
[----:B------:R0:W0:Y:S01]  /*02c0*/  SYNCS.EXCH.64 URZ, [UR8+0x10], UR4 ;  /* 0x00001004083f75b2 */ /* 0x0000220008000100 */
        /* <DEDUP_REMOVED lines=31> */
[----:B-1234-:R-:W-:Y:S01]  /*04c0*/  NOP ;  /* 0x0000000000007918 */ /* 0x01efe20000000000 */
.L_x_3:
[----:B0-----:R-:W-:Y:S05]  /*04d0*/  BSYNC B0 ;  /* 0x0000000000007941 */ /* 0x001fea0003800000 */
.L_x_2:
[----:B------:R-:W0:Y:S01]  /*04e0*/  SHFL.IDX PT, R13, R2, RZ, 0x1f ;  /* 0x00001fff020d7589 */ /* 0x000e2200000e0000 */
[----:B------:R-:W1:Y:S01]  /*04f0*/  S2UR UR12, SR_CTAID.X ;  /* 0x00000000000c79c3 */ /* 0x000e620000002500 */
[----:B------:R-:W-:Y:S02]  /*0500*/  LOP3.LUT R3, R3, 0xffffff80, RZ, 0xc0, !PT ;  /* 0xffffff8003037812 */ /* 0x000fe400078ec0ff */
[----:B------:R-:W-:Y:S01]  /*0510*/  ELECT P0, URZ, PT ;  /* 0x00000000003f782f */ /* 0x000fe20003800000 */
[----:B------:R2:W3:Y:S01]  /*0520*/  SHFL.IDX PT, R12, R2, RZ, 0x1f ;  /* 0x00001fff020c7589 */ /* 0x0004e200000e0000 */
[----:B------:R-:W-:Y:S01]  /*0530*/  ELECT P1, URZ, PT ;  /* 0x00000000003f782f */ /* 0x000fe20003820000 */
[----:B------:R-:W-:Y:S01]  /*0540*/  NOP ;  /* 0x0000000000007918 */ /* 0x000fe20000000000 */
[----:B------:R-:W-:Y:S01]  /*0550*/  IMAD.IADD R3, R4, 0x1, -R3 ;  /* 0x0000000104037824 */ /* 0x000fe200078e0a03 */
[----:B------:R-:W4:Y:S01]  /*0560*/  S2R R6, SR_CTAID.Y ;  /* 0x0000000000067919 */ /* 0x000f220000002600 */
[----:B------:R-:W-:Y:S01]  /*0570*/  ULDC UR4, c[0x0][0x150] ;  /* 0x0000540000047ab9 */ /* 0x000fe20000000800 */
[----:B------:R-:W5:Y:S01]  /*0580*/  LDC R14, c[0x0][0x144] ;  /* 0x00005100ff0e7b82 */ /* 0x000f620000000800 */
[----:B------:R-:W-:Y:S01]  /*0590*/  UMOV UR11, 0x80 ;  /* 0x00000080000b7882 */ /* 0x000fe20000000000 */
[----:B------:R-:W-:Y:S01]  /*05a0*/  SHF.R.S32.HI R0, RZ, 0x1f, R3 ;  /* 0x0000001fff007819 */ /* 0x000fe20000011403 */
[----:B------:R-:W-:Y:S01]  /*05b0*/  NOP ;  /* 0x0000000000007918 */ /* 0x000fe20000000000 */
[C---:B------:R-:W-:Y:S01]  /*05c0*/  VIADD R35, R10.reuse, 0xffffffff ;  /* 0xffffffff0a237836 */ /* 0x040fe20000000000 */
[----:B------:R-:W-:Y:S01]  /*05d0*/  ISETP.NE.AND P4, PT, R10, RZ, PT ;  /* 0x000000ff0a00720c */ /* 0x000fe20003f85270 */
[----:B------:R-:W-:Y:S01]  /*05e0*/  IMAD.MOV.U32 R89, RZ, RZ, 0x1 ;  /* 0x00000001ff597424 */ /* 0x000fe200078e00ff */
[----:B------:R-:W-:Y:S01]  /*05f0*/  LEA.HI R9, R0, R3, RZ, 0x3 ;  /* 0x0000000300097211 */ /* 0x000fe200078f18ff */
[----:B------:R-:W5:Y:S01]  /*0600*/  LDC R15, c[0x0][0x140] ;  /* 0x00005000ff0f7b82 */ /* 0x000f620000000800 */
[----:B------:R-:W-:-:S02]  /*0610*/  ISETP.GE.U32.AND P6, PT, R35, 0x2, PT ;  /* 0x000000022300780c */ /* 0x000fc40003fc6070 */
[--C-:B------:R-:W-:Y:S02]  /*0620*/  SHF.R.S32.HI R11, RZ, 0x3, R9.reuse ;  /* 0x00000003ff0b7819 */ /* 0x100fe40000011409 */
[----:B--2---:R-:W-:Y:S02]  /*0630*/  SHF.R.S32.HI R2, RZ, 0x1f, R9 ;  /* 0x0000001fff027819 */ /* 0x004fe40000011409 */
[----:B------:R-:W-:Y:S01]  /*0640*/  SHF.R.S32.HI R9, RZ, 0x1f, R8 ;  /* 0x0000001fff097819 */ /* 0x000fe20000011408 */
[----:B------:R-:W2:Y:S01]  /*0650*/  LDC R25, c[0x0][0x148] ;  /* 0x00005200ff197b82 */ /* 0x000ea20000000800 */
[----:B0-----:R-:W-:Y:S02]  /*0660*/  ISETP.NE.OR P0, PT, R13, RZ, !P0 ;  /* 0x000000ff0d00720c */ /* 0x001fe40004705670 */
[----:B-1----:R-:W-:Y:S02]  /*0670*/  I2FP.F32.U32 R13, UR12 ;  /* 0x0000000c000d7c45 */ /* 0x002fe40008201000 */
[----:B------:R-:W-:-:S02]  /*0680*/  LEA.HI R2, R2, R11, RZ, 0x2 ;  /* 0x0000000b02027211 */ /* 0x000fc400078f10ff */
[----:B------:R-:W-:Y:S01]  /*0690*/  LEA.HI R9, R9, R8, RZ, 0x2 ;  /* 0x0000000809097211 */ /* 0x000fe200078f10ff */
[----:B------:R-:W-:Y:S01]  /*06a0*/  FMUL R13, R13, UR4 ;  /* 0x000000040d0d7c20 */ /* 0x000fe20008400000 */
[----:B---3--:R-:W-:Y:S01]  /*06b0*/  ISETP.NE.OR P1, PT, R12, RZ, !P1 ;  /* 0x000000ff0c00720c */ /* 0x008fe20004f25670 */
[----:B------:R-:W-:Y:S01]  /*06c0*/  ULDC UR4, c[0x0][0x154] ;  /* 0x0000550000047ab9 */ /* 0x000fe20000000800 */
[----:B------:R-:W-:Y:S02]  /*06d0*/  LOP3.LUT R12, R2, 0xfffffffc, RZ, 0xc0, !PT ;  /* 0xfffffffc020c7812 */ /* 0x000fe400078ec0ff */
[----:B------:R-:W-:Y:S01]  /*06e0*/  LOP3.LUT R9, R9, 0x3ffffffc, RZ, 0xc0, !PT ;  /* 0x3ffffffc09097812 */ /* 0x000fe200078ec0ff */
[----:B------:R-:W0:Y:S01]  /*06f0*/  F2I.U32.TRUNC.NTZ R13, R13 ;  /* 0x0000000d000d7305 */ /* 0x000e22000020f000 */
[----:B------:R-:W-:Y:S01]  /*0700*/  SHF.R.S32.HI R2, RZ, 0x1f, R5 ;  /* 0x0000001fff027819 */ /* 0x000fe20000011405 */
[----:B------:R-:W-:Y:S01]  /*0710*/  IMAD.IADD R12, R11, 0x1, -R12 ;  /* 0x000000010b0c7824 */ /* 0x000fe200078e0a0c */
[----:B------:R-:W-:Y:S01]  /*0720*/  VOTEU.ALL UP1, P0 ;  /* 0x00000000003f7886 */ /* 0x000fe20000020000 */
[----:B------:R-:W-:Y:S01]  /*0730*/  IMAD.IADD R9, R8, 0x1, -R9 ;  /* 0x0000000108097824 */ /* 0x000fe200078e0a09 */
[----:B------:R-:W-:Y:S01]  /*0740*/  LEA.HI R2, R2, R5, RZ, 0x2 ;  /* 0x0000000502027211 */ /* 0x000fe200078f10ff */
[----:B------:R-:W-:Y:S01]  /*0750*/  VOTEU.ALL UP0, P0 ;  /* 0x00000000003f7886 */ /* 0x000fe20000000000 */
[----:B----4-:R-:W-:Y:S01]  /*0760*/  I2FP.F32.U32 R8, R6 ;  /* 0x0000000600087245 */ /* 0x010fe20000201000 */
[----:B------:R-:W-:Y:S01]  /*0770*/  IMAD R9, R9, 0x4, R12 ;  /* 0x0000000409097824 */ /* 0x000fe200078e020c */
[----:B------:R-:W-:Y:S01]  /*0780*/  LOP3.LUT R2, R2, 0xfffffffc, RZ, 0xc0, !PT ;  /* 0xfffffffc02027812 */ /* 0x000fe200078ec0ff */
[----:B------:R-:W-:Y:S01]  /*0790*/  VOTEU.ALL UP2, P1 ;  /* 0x00000000003f7886 */ /* 0x000fe20000840000 */
[----:B------:R-:W1:Y:S01]  /*07a0*/  @!UP1 S2UR UR7, SR_CgaCtaId ;  /* 0x00000000000799c3 */ /* 0x000e620000008800 */
[----:B------:R-:W-:Y:S01]  /*07b0*/  FMUL R8, R8, UR4 ;  /* 0x0000000408087c20 */ /* 0x000fe20008400000 */
[----:B------:R-:W-:Y:S01]  /*07c0*/  IMAD.SHL.U32 R88, R9, 0x4, RZ ;  /* 0x0000000409587824 */ /* 0x000fe200078e00ff */
[----:B------:R-:W-:Y:S01]  /*07d0*/  UMOV UR4, 0x20 ;  /* 0x0000002000047882 */ /* 0x000fe20000000000 */
[----:B------:R-:W-:Y:S01]  /*07e0*/  IMAD.IADD R5, R5, 0x1, -R2 ;  /* 0x0000000105057824 */ /* 0x000fe200078e0a02 */
[----:B------:R-:W-:Y:S01]  /*07f0*/  LEA.HI R2, R9, R9, RZ, 0x1 ;  /* 0x0000000909027211 */ /* 0x000fe200078f08ff */
[----:B0-----:R-:W-:Y:S01]  /*0800*/  IMAD.MOV R13, RZ, RZ, -R13 ;  /* 0x000000ffff0d7224 */ /* 0x001fe200078e0a0d */
[----:B------:R-:W0:Y:S01]  /*0810*/  F2I.U32.TRUNC.NTZ R8, R8 ;  /* 0x0000000800087305 */ /* 0x000e22000020f000 */
[----:B------:R-:W3:Y:S01]  /*0820*/  @!UP2 S2UR UR10, SR_CgaCtaId ;  /* 0x00000000000aa9c3 */ /* 0x000ee20000008800 */
[----:B------:R-:W-:Y:S01]  /*0830*/  LOP3.LUT R2, R2, 0xfffffffe, RZ, 0xc0, !PT ;  /* 0xfffffffe02027812 */ /* 0x000fe200078ec0ff */
[----:B-----5:R-:W-:Y:S01]  /*0840*/  IMAD R21, R14, R13, UR12 ;  /* 0x0000000c0e157e24 */ /* 0x020fe2000f8e020d */
[----:B------:R-:W-:Y:S01]  /*0850*/  @!UP1 UMOV UR6, 0x400 ;  /* 0x0000040000069882 */ /* 0x000fe20000000000 */
[----:B------:R-:W-:-:S04]  /*0860*/  @!UP1 UIADD3 UR4, -UR4, 0x100000, URZ ;  /* 0x0010000004049890 */ /* 0x000fc8000fffe13f */
[----:B------:R-:W-:Y:S02]  /*0870*/  @!UP1 USHF.L.U32 UR5, UR4, 0xb, URZ ;  /* 0x0000000b04059899 */ /* 0x000fe4000800063f */
[----:B------:R-:W-:Y:S01]  /*0880*/  @!UP1 USHF.L.U32 UR4, UR4, 0x1, URZ ;  /* 0x0000000104049899 */ /* 0x000fe2000800063f */
[C---:B------:R-:W-:Y:S01]  /*0890*/  LOP3.LUT R88, R9.reuse, 0xc, R88, 0x78, !PT ;  /* 0x0000000c09587812 */ /* 0x040fe200078e7858 */
[----:B------:R-:W-:Y:S01]  /*08a0*/  IMAD.IADD R2, R9, 0x1, -R2 ;  /* 0x0000000109027824 */ /* 0x000fe200078e0a02 */
[----:B------:R-:W-:Y:S01]  /*08b0*/  @!UP2 UMOV UR9, 0x400 ;  /* 0x000004000009a882 */ /* 0x000fe20000000000 */
[----:B------:R-:W-:Y:S01]  /*08c0*/  VOTEU.ALL UP3, P1 ;  /* 0x00000000003f7886 */ /* 0x000fe20000860000 */
[----:B------:R-:W-:Y:S01]  /*08d0*/  VOTEU.ALL UP4, P1 ;  /* 0x00000000003f7886 */ /* 0x000fe20000880000 */
[----:B------:R-:W-:Y:S01]  /*08e0*/  VOTEU.ALL UP5, P1 ;  /* 0x00000000003f7886 */ /* 0x000fe200008a0000 */
[----:B------:R-:W-:Y:S01]  /*08f0*/  ISETP.NE.AND P3, PT, R2, R21, PT ;  /* 0x000000150200720c */ /* 0x000fe20003f65270 */
[----:B------:R4:W4:Y:S01]  /*0900*/  SHFL.IDX PT, R14, R7, RZ, 0x1f ;  /* 0x00001fff070e7589 */ /* 0x00092200000e0000 */
[----:B------:R-:W-:Y:S01]  /*0910*/  ISETP.EQ.U32.AND P2, PT, R15, 0x1, PT ;  /* 0x000000010f00780c */ /* 0x000fe20003f42070 */
[----:B0-----:R-:W-:Y:S01]  /*0920*/  IMAD.MOV R20, RZ, RZ, -R8 ;  /* 0x000000ffff147224 */ /* 0x001fe200078e0a08 */
[----:B-1----:R-:W-:-:S02]  /*0930*/  @!UP1 ULEA UR8, UR7, UR6, 0x18 ;  /* 0x0000000607089291 */ /* 0x002fc4000f8ec03f */
[----:B------:R-:W-:-:S04]  /*0940*/  @!UP2 UIADD3 UR6, -UR11, 0x100000, URZ ;  /* 0x001000000b06a890 */ /* 0x000fc8000fffe13f */
[----:B------:R-:W-:Y:S02]  /*0950*/  @!UP2 USHF.L.U32 UR7, UR6, 0xb, URZ ;  /* 0x0000000b0607a899 */ /* 0x000fe4000800063f */
[----:B------:R-:W-:Y:S01]  /*0960*/  @!UP2 USHF.L.U32 UR6, UR6, 0x1, URZ ;  /* 0x000000010606a899 */ /* 0x000fe2000800063f */
[----:B--2---:R-:W-:Y:S01]  /*0970*/  IMAD R9, R25, R20, R6 ;  /* 0x0000001419097224 */ /* 0x004fe200078e0206 */
[----:B------:R-:W-:Y:S01]  /*0980*/  VOTEU.ALL UP1, P0 ;  /* 0x00000000003f7886 */ /* 0x000fe20000020000 */
[----:B------:R-:W-:Y:S01]  /*0990*/  LOP3.LUT P0, RZ, R3, 0x7, RZ, 0xc0, !PT ;  /* 0x0000000703ff7812 */ /* 0x000fe2000780c0ff */
[----:B---3--:R-:W-:Y:S01]  /*09a0*/  @!UP2 ULEA UR9, UR10, UR9, 0x18 ;  /* 0x000000090a09a291 */ /* 0x008fe2000f8ec03f */
[----:B------:R-:W-:Y:S01]  /*09b0*/  @P3 LEA.HI R2, R88, R88, RZ, 0x1 ;  /* 0x0000005858023211 */ /* 0x000fe200078f08ff */
[----:B------:R-:W-:Y:S01]  /*09c0*/  VOTEU.ALL UP2, P1 ;  /* 0x00000000003f7886 */ /* 0x000fe20000840000 */
[----:B------:R-:W-:Y:S01]  /*09d0*/  ISETP.NE.AND P1, PT, R5, 0x3, PT ;  /* 0x000000030500780c */ /* 0x000fe20003f25270 */
[----:B------:R-:W0:Y:S02]  /*09e0*/  FENCE.VIEW.ASYNC.S ;  /* 0x00000000000073c6 */ /* 0x000e240000000000 */
[----:B0-----:R0:W1:Y:S01]  /*09f0*/  @!UP0 SYNCS.EXCH.64 URZ, [UR8+0x150], UR4 ;  /* 0x00015004083f85b2 */ /* 0x0010620008000100 */
[----:B------:R-:W-:-:S02]  /*0a00*/  @P3 SHF.R.S32.HI R2, RZ, 0x1, R2 ;  /* 0x00000001ff023819 */ /* 0x000fc40000011402 */
[----:B------:R-:W-:Y:S02]  /*0a10*/  ISETP.EQ.OR P1, PT, R5, RZ, !P1 ;  /* 0x000000ff0500720c */ /* 0x000fe40004f22670 */
[----:B------:R-:W-:Y:S02]  /*0a20*/  @P3 ISETP.NE.AND P5, PT, R2, R9, PT ;  /* 0x000000090200320c */ /* 0x000fe40003fa5270 */
[----:B------:R-:W-:Y:S02]  /*0a30*/  ISETP.LT.U32.AND P0, PT, R88, 0x2, !P0 ;  /* 0x000000025800780c */ /* 0x000fe40004701070 */
[----:B------:R-:W-:Y:S02]  /*0a40*/  ISETP.EQ.AND P1, PT, R10, RZ, P1 ;  /* 0x000000ff0a00720c */ /* 0x000fe40000f22270 */
[----:B------:R-:W-:Y:S02]  /*0a50*/  SEL R2, RZ, 0x1, !P0 ;  /* 0x00000001ff027807 */ /* 0x000fe40004000000 */
[----:B------:R-:W-:-:S02]  /*0a60*/  @P3 SEL R89, RZ, 0x1, P5 ;  /* 0x00000001ff593807 */ /* 0x000fc40002800000 */
[----:B------:R-:W-:Y:S01]  /*0a70*/  SEL R16, RZ, 0x1, !P1 ;  /* 0x00000001ff107807 */ /* 0x000fe20004800000 */
[----:B------:R0:W2:Y:S01]  /*0a80*/  @!UP1 SYNCS.EXCH.64 URZ, [UR8+0x158], UR4 ;  /* 0x00015804083f95b2 */ /* 0x0000a20008000100 */
[----:B------:R-:W-:Y:S01]  /*0a90*/  NOP ;  /* 0x0000000000007918 */ /* 0x000fe20000000000 */
[----:B------:R-:W-:Y:S02]  /*0aa0*/  LOP3.LUT R89, R89, R2, RZ, 0xc0, !PT ;  /* 0x0000000259597212 */ /* 0x000fe400078ec0ff */
[----:B------:R-:W-:Y:S01]  /*0ab0*/  SEL R16, R16, 0x2, P6 ;  /* 0x0000000210107807 */ /* 0x000fe20003000000 */
[----:B------:R0:W3:Y:S01]  /*0ac0*/  @!UP2 SYNCS.EXCH.64 URZ, [UR9+0x130], UR6 ;  /* 0x00013006093fa5b2 */ /* 0x0000e20008000100 */
[----:B------:R0:W0:Y:S01]  /*0ad0*/  @!UP3 SYNCS.EXCH.64 URZ, [UR9+0x138], UR6 ;  /* 0x00013806093fb5b2 */ /* 0x0000220008000100 */
[----:B------:R0:W0:Y:S01]  /*0ae0*/  @!UP4 SYNCS.EXCH.64 URZ, [UR9+0x140], UR6 ;  /* 0x00014006093fc5b2 */ /* 0x0000220008000100 */
[----:B------:R0:W0:Y:S01]  /*0af0*/  @!UP5 SYNCS.EXCH.64 URZ, [UR9+0x148], UR6 ;  /* 0x00014806093fd5b2 */ /* 0x0000220008000100 */
[----:B------:R-:W-:Y:S01]  /*0b00*/  NOP ;  /* 0x0000000000007918 */ /* 0x000fe20000000000 */
[----:B-1--4-:R-:W-:Y:S05]  /*0b10*/  @!P2 BRA `(.L_x_4) ;  /* 0x000000000008a947 */ /* 0x012fea0003800000 */
[----:B0-23--:R-:W-:Y:S01]  /*0b20*/  UCGABAR_ARV ;  /* 0x00000000000079c7 */ /* 0x00dfe20008000000 */
[----:B------:R-:W-:Y:S05]  /*0b30*/  BRA `(.L_x_5) ;  /* 0x0000000000047947 */ /* 0x000fea0003800000 */
.L_x_4:
[----:B0-23--:R-:W-:Y:S01]  /*0b40*/  NOP ;  /* 0x0000000000007918 */ /* 0x00dfe20000000000 */
.L_x_5:
[----:B------:R-:W-:Y:S01]  /*0b50*/  ULDC.64 UR4, c[0x0][0x598] ;  /* 0x0001660000047ab9 */ /* 0x000fe20000000a00 */
[----:B------:R-:W-:Y:S01]  /*0b60*/  ULDC.64 UR36, c[0x0][0x208] ;  /* 0x0000820000247ab9 */ /* 0x000fe20000000a00 */
[----:B------:R-:W-:-:S04]  /*0b70*/  ISETP.NE.U32.AND P0, PT, RZ, UR4, PT ;  /* 0x00000004ff007c0c */ /* 0x000fc8000bf05070 */
[----:B------:R-:W-:-:S13]  /*0b80*/  ISETP.NE.AND.EX P0, PT, RZ, UR5, PT, P0 ;  /* 0x00000005ff007c0c */ /* 0x000fda000bf05300 */
[----:B------:R-:W-:Y:S05]  /*0b90*/  @!P0 BRA `(.L_x_6) ;  /* 0x00000000001c8947 */ /* 0x000fea0003800000 */
[----:B------:R-:W0:Y:S02]  /*0ba0*/  LDC.64 R8, c[0x0][0x598] ;  /* 0x00016600ff087b82 */ /* 0x000e240000000a00 */
[----:B0-----:R-:W2:Y:S02]  /*0bb0*/  LDG.E.64 R8, desc[UR36][R8.64] ;  /* 0x0000002408087981 */ /* 0x001ea4000c1e1b00 */
[----:B--2---:R-:W-:-:S04]  /*0bc0*/  ISETP.NE.U32.AND P0, PT, R8, RZ, PT ;  /* 0x000000ff0800720c */ /* 0x004fc80003f05070 */
[----:B------:R-:W-:-:S13]  /*0bd0*/  ISETP.NE.AND.EX P0, PT, R9, RZ, PT, P0 ;  /* 0x000000ff0900720c */ /* 0x000fda0003f05300 */
[----:B------:R-:W-:Y:S05]  /*0be0*/  @!P0 BRA `(.L_x_6) ;  /* 0x0000000000088947 */ /* 0x000fea0003800000 */
[----:B------:R0:W5:Y:S01]  /*0bf0*/  LD.E R90, desc[UR36][R8.64] ;  /* 0x00000024085a7980 */ /* 0x000162000c101900 */
[----:B------:R-:W-:Y:S05]  /*0c00*/  BRA `(.L_x_7) ;  /* 0x0000000000247947 */ /* 0x000fea0003800000 */
.L_x_6:
[----:B------:R-:W-:Y:S02]  /*0c10*/  ULDC.64 UR4, c[0x0][0x588] ;  /* 0x0001620000047ab9 */ /* 0x000fe40000000a00 */
[----:B------:R-:W-:-:S04]  /*0c20*/  ISETP.NE.U32.AND P0, PT, RZ, UR4, PT ;  /* 0x00000004ff007c0c */ /* 0x000fc8000bf05070 */
[----:B------:R-:W-:-:S13]  /*0c30*/  ISETP.NE.AND.EX P0, PT, RZ, UR5, PT, P0 ;  /* 0x00000005ff007c0c */ /* 0x000fda000bf05300 */
[----:B------:R-:W-:Y:S05]  /*0c40*/  @!P0 BRA `(.L_x_8) ;  /* 0x00000000000c8947 */ /* 0x000fea0003800000 */
[----:B------:R-:W0:Y:S02]  /*0c50*/  LDC.64 R90, c[0x0][0x588] ;  /* 0x00016200ff5a7b82 */ /* 0x000e240000000a00 */
[----:B0-----:R1:W5:Y:S01]  /*0c60*/  LDG.E R90, desc[UR36][R90.64] ;  /* 0x000000245a5a7981 */ /* 0x001362000c1e1900 */
[----:B------:R-:W-:Y:S05]  /*0c70*/  BRA `(.L_x_7) ;  /* 0x0000000000087947 */ /* 0x000fea0003800000 */
.L_x_8:
[----:B------:R-:W-:Y:S02]  /*0c80*/  ULDC UR4, c[0x0][0x580] ;  /* 0x0001600000047ab9 */ /* 0x000fe40000000800 */
[----:B------:R-:W-:-:S07]  /*0c90*/  IMAD.U32 R90, RZ, RZ, UR4 ;  /* 0x00000004ff5a7e24 */ /* 0x000fce000f8e00ff */
.L_x_7:
[----:B------:R-:W-:Y:S02]  /*0ca0*/  ULDC.64 UR4, c[0x0][0x5a0] ;  /* 0x0001680000047ab9 */ /* 0x000fe40000000a00 */
[----:B------:R-:W-:-:S04]  /*0cb0*/  ISETP.NE.U32.AND P0, PT, RZ, UR4, PT ;  /* 0x00000004ff007c0c */ /* 0x000fc8000bf05070 */
[----:B------:R-:W-:-:S13]  /*0cc0*/  ISETP.NE.AND.EX P0, PT, RZ, UR5, PT, P0 ;  /* 0x00000005ff007c0c */ /* 0x000fda000bf05300 */
[----:B------:R-:W-:Y:S05]  /*0cd0*/  @!P0 BRA `(.L_x_9) ;  /* 0x00000000001c8947 */ /* 0x000fea0003800000 */
[----:B0-----:R-:W0:Y:S02]  /*0ce0*/  LDC.64 R8, c[0x0][0x5a0] ;  /* 0x00016800ff087b82 */ /* 0x001e240000000a00 */
[----:B0-----:R-:W2:Y:S02]  /*0cf0*/  LDG.E.64 R8, desc[UR36][R8.64] ;  /* 0x0000002408087981 */ /* 0x001ea4000c1e1b00 */
[----:B--2---:R-:W-:-:S04]  /*0d00*/  ISETP.NE.U32.AND P0, PT, R8, RZ, PT ;  /* 0x000000ff0800720c */ /* 0x004fc80003f05070 */
[----:B------:R-:W-:-:S13]  /*0d10*/  ISETP.NE.AND.EX P0, PT, R9, RZ, PT, P0 ;  /* 0x000000ff0900720c */ /* 0x000fda0003f05300 */
[----:B------:R-:W-:Y:S05]  /*0d20*/  @!P0 BRA `(.L_x_9) ;  /* 0x0000000000088947 */ /* 0x000fea0003800000 */
[----:B-1----:R0:W5:Y:S01]  /*0d30*/  LD.E R91, desc[UR36][R8.64] ;  /* 0x00000024085b7980 */ /* 0x002162000c101900 */
[----:B------:R-:W-:Y:S05]  /*0d40*/  BRA `(.L_x_10) ;  /* 0x0000000000247947 */ /* 0x000fea0003800000 */
.L_x_9:
[----:B------:R-:W-:Y:S02]  /*0d50*/  ULDC.64 UR4, c[0x0][0x590] ;  /* 0x0001640000047ab9 */ /* 0x000fe40000000a00 */
[----:B------:R-:W-:-:S04]  /*0d60*/  ISETP.NE.U32.AND P0, PT, RZ, UR4, PT ;  /* 0x00000004ff007c0c */ /* 0x000fc8000bf05070 */
[----:B------:R-:W-:-:S13]  /*0d70*/  ISETP.NE.AND.EX P0, PT, RZ, UR5, PT, P0 ;  /* 0x00000005ff007c0c */ /* 0x000fda000bf05300 */
[----:B------:R-:W-:Y:S05]  /*0d80*/  @!P0 BRA `(.L_x_11) ;  /* 0x00000000000c8947 */ /* 0x000fea0003800000 */
[----:B0-----:R-:W1:Y:S02]  /*0d90*/  LDC.64 R8, c[0x0][0x590] ;  /* 0x00016400ff087b82 */ /* 0x001e640000000a00 */
[----:B-1----:R1:W5:Y:S01]  /*0da0*/  LDG.E R91, desc[UR36][R8.64] ;  /* 0x00000024085b7981 */ /* 0x002362000c1e1900 */
[----:B------:R-:W-:Y:S05]  /*0db0*/  BRA `(.L_x_10) ;  /* 0x0000000000087947 */ /* 0x000fea0003800000 */
.L_x_11:
[----:B------:R-:W-:Y:S02]  /*0dc0*/  ULDC UR4, c[0x0][0x584] ;  /* 0x0001610000047ab9 */ /* 0x000fe40000000800 */
[----:B-1----:R-:W-:-:S07]  /*0dd0*/  IMAD.U32 R91, RZ, RZ, UR4 ;  /* 0x00000004ff5b7e24 */ /* 0x002fce000f8e00ff */
.L_x_10:
[----:B------:R-:W2:Y:S01]  /*0de0*/  LDC R2, c[0x0][0x65c] ;  /* 0x00019700ff027b82 */ /* 0x000ea20000000800 */
[----:B------:R-:W-:Y:S01]  /*0df0*/  ULDC UR6, c[0x0][0x28c] ;  /* 0x0000a30000067ab9 */ /* 0x000fe20000000800 */
[----:B------:R-:W-:Y:S01]  /*0e00*/  ISETP.NE.AND P0, PT, R10, 0x2, PT ;  /* 0x000000020a00780c */ /* 0x000fe20003f05270 */
[----:B------:R-:W-:Y:S01]  /*0e10*/  UIADD3 UR6, UR6, 0x1f, URZ ;  /* 0x0000001f06067890 */ /* 0x000fe2000fffe03f */
[----:B01----:R-:W-:Y:S01]  /*0e20*/  IMAD.U32 R8, RZ, RZ, UR12 ;  /* 0x0000000cff087e24 */ /* 0x003fe2000f8e00ff */
[----:B------:R-:W-:Y:S01]  /*0e30*/  UMOV UR38, URZ ;  /* 0x0000003f00267c82 */ /* 0x000fe20008000000 */
[----:B------:R-:W-:Y:S01]  /*0e40*/  IMAD.MOV.U32 R9, RZ, RZ, RZ ;  /* 0x000000ffff097224 */ /* 0x000fe200078e00ff */
[----:B------:R-:W-:Y:S01]  /*0e50*/  USHF.R.S32.HI UR7, URZ, 0x1f, UR6 ;  /* 0x0000001f3f077899 */ /* 0x000fe20008011406 */
[----:B------:R-:W-:Y:S01]  /*0e60*/  UMOV UR39, URZ ;  /* 0x0000003f00277c82 */ /* 0x000fe20008000000 */
[----:B------:R-:W-:Y:S02]  /*0e70*/  ULDC.64 UR8, c[0x0][0x650] ;  /* 0x0001940000087ab9 */ /* 0x000fe40000000a00 */
[----:B------:R-:W-:-:S04]  /*0e80*/  ULEA.HI UR7, UR7, UR6, URZ, 0x5 ;  /* 0x0000000607077291 */ /* 0x000fc8000f8f283f */
[----:B------:R-:W-:Y:S01]  /*0e90*/  USHF.R.S32.HI UR40, URZ, 0x5, UR7 ;  /* 0x000000053f287899 */ /* 0x000fe20008011407 */
[----:B--2---:R-:W-:-:S13]  /*0ea0*/  ISETP.NE.AND P1, PT, R2, 0x1, PT ;  /* 0x000000010200780c */ /* 0x004fda0003f25270 */
[----:B------:R-:W0:Y:S01]  /*0eb0*/  @P1 LDC R19, c[0x0][0x10] ;  /* 0x00000400ff131b82 */ /* 0x000e220000000800 */
[----:B------:R-:W-:Y:S02]  /*0ec0*/  @P1 IMAD.MOV.U32 R7, RZ, RZ, RZ ;  /* 0x000000ffff071224 */ /* 0x000fe400078e00ff */
[----:B------:R-:W-:-:S05]  /*0ed0*/  @P1 IMAD.MOV.U32 R17, RZ, RZ, RZ ;  /* 0x000000ffff111224 */ /* 0x000fca00078e00ff */
[----:B------:R-:W1:Y:S01]  /*0ee0*/  @!P1 LDC R11, c[0x0][0xc] ;  /* 0x00000300ff0b9b82 */ /* 0x000e620000000800 */
[----:B------:R-:W-:Y:S01]  /*0ef0*/  ULDC UR4, c[0x0][0xc] ;  /* 0x0000030000047ab9 */ /* 0x000fe20000000800 */
[----:B------:R-:W-:Y:S02]  /*0f00*/  ULDC UR5, c[0x0][0x10] ;  /* 0x0000040000057ab9 */ /* 0x000fe40000000800 */
[----:B------:R-:W-:-:S04]  /*0f10*/  UIMAD.WIDE.U32 UR4, UR4, UR5, URZ ;  /* 0x00000005040472a5 */ /* 0x000fc8000f8e003f */
[----:B------:R-:W2:Y:S01]  /*0f20*/  LDC R2, c[0x0][0x14] ;  /* 0x00000500ff027b82 */ /* 0x000ea20000000800 */
[----:B0-----:R-:W-:-:S04]  /*0f30*/  @P1 IMAD.WIDE.U32 R18, R19, UR12, R6 ;  /* 0x0000000c13121c25 */ /* 0x001fc8000f8e0006 */
[----:B------:R-:W-:Y:S02]  /*0f40*/  @P1 IMAD.IADD R17, R19, 0x1, R17 ;  /* 0x0000000113111824 */ /* 0x000fe400078e0211 */
[----:B-1----:R-:W-:-:S04]  /*0f50*/  @!P1 IMAD.WIDE.U32 R8, R6, R11, R8 ;  /* 0x0000000b06089225 */ /* 0x002fc800078e0008 */
[----:B------:R-:W-:Y:S02]  /*0f60*/  @!P1 IMAD.MOV.U32 R18, RZ, RZ, R8 ;  /* 0x000000ffff129224 */ /* 0x000fe400078e0008 */
[----:B------:R-:W-:Y:S02]  /*0f70*/  @!P1 IMAD.MOV.U32 R17, RZ, RZ, R9 ;  /* 0x000000ffff119224 */ /* 0x000fe400078e0009 */
[----:B--2---:R-:W-:-:S04]  /*0f80*/  IMAD.WIDE.U32 R12, R2, UR4, RZ ;  /* 0x00000004020c7c25 */ /* 0x004fc8000f8e00ff */
[----:B------:R-:W-:Y:S01]  /*0f90*/  IMAD R23, R2, UR5, RZ ;  /* 0x0000000502177c24 */ /* 0x000fe2000f8e02ff */
[----:B------:R0:W-:Y:S03]  /*0fa0*/  STL.64 [R1], R12 ;  /* 0x0000000c01007387 */ /* 0x0001e60000100a00 */
[----:B------:R-:W-:Y:S01]  /*0fb0*/  IMAD.IADD R23, R13, 0x1, R23 ;  /* 0x000000010d177824 */ /* 0x000fe200078e0217 */
[----:B------:R-:W-:Y:S06]  /*0fc0*/  @P0 BRA `(.L_x_12) ;  /* 0x0000000000200947 */ /* 0x000fec0003800000 */
[----:B------:R-:W-:Y:S01]  /*0fd0*/  UISETP.GE.U32.AND UP0, UPT, UR40, 0x12, UPT ;  /* 0x000000122800788c */ /* 0x000fe2000bf06070 */
[----:B------:R-:W-:Y:S01]  /*0fe0*/  IADD3 R18, P0, R18, R12, RZ ;  /* 0x0000000c12127210 */ /* 0x000fe20007f1e0ff */
[----:B------:R-:W-:Y:S01]  /*0ff0*/  UIMAD.WIDE.U32 UR4, UR40, 0x38e38e39, URZ ;  /* 0x38e38e39280478a5 */ /* 0x000fe2000f8e003f */
[----:B------:R-:W-:-:S03]  /*1000*/  UMOV UR39, URZ ;  /* 0x0000003f00277c82 */ /* 0x000fc60008000000 */
[----:B------:R-:W-:Y:S01]  /*1010*/  USHF.R.U32.HI UR4, URZ, 0x2, UR5 ;  /* 0x000000023f047899 */ /* 0x000fe20008011605 */
[----:B------:R-:W-:-:S03]  /*1020*/  IMAD.X R17, R23, 0x1, R17, P0 ;  /* 0x0000000117117824 */ /* 0x000fc600000e0611 */
[----:B------:R-:W-:Y:S02]  /*1030*/  UIMAD UR38, UR4, -0x12, UR40 ;  /* 0xffffffee042678a4 */ /* 0x000fe4000f8e0228 */
[----:B------:R-:W-:-:S12]  /*1040*/  @UP0 ULOP3.LUT UR39, UR4, 0x1, URZ, 0xc0, !UPT ;  /* 0x0000000104270892 */ /* 0x000fd8000f8ec03f */
.L_x_12:
[----:B------:R-:W-:Y:S01]  /*1050*/  ISETP.GE.U32.AND P0, PT, R18, UR8, PT ;  /* 0x0000000812007c0c */ /* 0x000fe2000bf06070 */
[----:B------:R-:W-:Y:S01]  /*1060*/  IMAD.MOV.U32 R19, RZ, RZ, -0x1 ;  /* 0xffffffffff137424 */ /* 0x000fe200078e00ff */
[----:B------:R-:W-:Y:S01]  /*1070*/  PRMT R8, RZ, 0x7610, R8 ;  /* 0x00007610ff087816 */ /* 0x000fe20000000008 */
[----:B------:R-:W-:Y:S01]  /*1080*/  IMAD.MOV.U32 R22, RZ, RZ, -0x1 ;  /* 0xffffffffff167424 */ /* 0x000fe200078e00ff */
[----:B------:R-:W-:Y:S01]  /*1090*/  ISETP.GE.U32.AND.EX P0, PT, R17, UR9, PT, P0 ;  /* 0x0000000911007c0c */ /* 0x000fe2000bf06100 */
[----:B------:R-:W-:-:S12]  /*10a0*/  IMAD.MOV.U32 R2, RZ, RZ, -0x1 ;  /* 0xffffffffff027424 */ /* 0x000fd800078e00ff */
[----:B------:R-:W-:Y:S05]  /*10b0*/  @P0 BRA `(.L_x_13) ;  /* 0x00000004002c0947 */ /* 0x000fea0003800000 */
[----:B------:R-:W1:Y:S01]  /*10c0*/  LDC.64 R26, c[0x0][0x628] ;  /* 0x00018a00ff1a7b82 */ /* 0x000e620000000a00 */
[----:B------:R-:W-:Y:S02]  /*10d0*/  IMAD.MOV.U32 R8, RZ, RZ, R18 ;  /* 0x000000ffff087224 */ /* 0x000fe400078e0012 */
[----:B------:R-:W-:-:S05]  /*10e0*/  IMAD.MOV.U32 R9, RZ, RZ, R17 ;  /* 0x000000ffff097224 */ /* 0x000fca00078e0011 */
[----:B------:R-:W2:Y:S08]  /*10f0*/  LDC R2, c[0x0][0x630] ;  /* 0x00018c00ff027b82 */ /* 0x000eb00000000800 */
[----:B------:R-:W3:Y:S01]  /*1100*/  LDC.64 R28, c[0x0][0x620] ;  /* 0x00018800ff1c7b82 */ /* 0x000ee20000000a00 */
[----:B-1----:R-:W-:-:S04]  /*1110*/  ISETP.NE.U32.AND P0, PT, R26, RZ, PT ;  /* 0x000000ff1a00720c */ /* 0x002fc80003f05070 */
[----:B------:R-:W-:-:S13]  /*1120*/  ISETP.NE.AND.EX P0, PT, R27, RZ, PT, P0 ;  /* 0x000000ff1b00720c */ /* 0x000fda0003f05300 */
[----:B--23--:R-:W-:Y:S05]  /*1130*/  @!P0 BRA `(.L_x_14) ;  /* 0x0000000000288947 */ /* 0x00cfea0003800000 */
[----:B0-----:R-:W0:Y:S02]  /*1140*/  LDC R13, c[0x0][0x634] ;  /* 0x00018d00ff0d7b82 */ /* 0x001e240000000800 */
[----:B0-----:R-:W-:-:S05]  /*1150*/  IADD3 R13, P0, R18, R13, RZ ;  /* 0x0000000d120d7210 */ /* 0x001fca0007f1e0ff */
[----:B------:R-:W-:-:S04]  /*1160*/  IMAD.X R15, RZ, RZ, R17, P0 ;  /* 0x000000ffff0f7224 */ /* 0x000fc800000e0611 */
[----:B------:R-:W-:-:S04]  /*1170*/  IMAD.WIDE.U32 R8, R15, R26, RZ ;  /* 0x0000001a0f087225 */ /* 0x000fc800078e00ff */
[----:B------:R-:W-:-:S04]  /*1180*/  IMAD.WIDE.U32 R10, P0, R13, R27, R8 ;  /* 0x0000001b0d0a7225 */ /* 0x000fc80007800008 */
[----:B------:R-:W-:-:S04]  /*1190*/  IMAD.WIDE.U32 R8, R13, R26, RZ ;  /* 0x0000001a0d087225 */ /* 0x000fc800078e00ff */
[----:B------:R-:W-:Y:S01]  /*11a0*/  IMAD.X R13, RZ, RZ, RZ, P0 ;  /* 0x000000ffff0d7224 */ /* 0x000fe200000e06ff */
[----:B------:R-:W-:Y:S01]  /*11b0*/  IADD3 RZ, P0, R9, R10, RZ ;  /* 0x0000000a09ff7210 */ /* 0x000fe20007f1e0ff */
[----:B------:R-:W-:-:S04]  /*11c0*/  IMAD.MOV.U32 R12, RZ, RZ, R11 ;  /* 0x000000ffff0c7224 */ /* 0x000fc800078e000b */
[----:B------:R-:W-:-:S08]  /*11d0*/  IMAD.WIDE.U32.X R8, R15, R27, R12, P0 ;  /* 0x0000001b0f087225 */ /* 0x000fd000000e040c */
.L_x_14:
[----:B------:R-:W1:Y:S01]  /*11e0*/  LDC.64 R32, c[0x0][0x640] ;  /* 0x00019000ff207b82 */ /* 0x000e620000000a00 */
[-C--:B------:R-:W-:Y:S01]  /*11f0*/  SHF.R.U64 R30, R8, R2.reuse, R9 ;  /* 0x00000002081e7219 */ /* 0x080fe20000001209 */
[----:B------:R-:W-:Y:S01]  /*1200*/  IMAD.MOV.U32 R19, RZ, RZ, R17 ;  /* 0x000000ffff137224 */ /* 0x000fe200078e0011 */
[----:B------:R-:W-:Y:S01]  /*1210*/  SHF.R.U32.HI R2, RZ, R2, R9 ;  /* 0x00000002ff027219 */ /* 0x000fe20000011609 */
[----:B------:R-:W-:Y:S01]  /*1220*/  IMAD.MOV.U32 R26, RZ, RZ, 0x1 ;  /* 0x00000001ff1a7424 */ /* 0x000fe200078e00ff */
[----:B------:R-:W-:-:S03]  /*1230*/  IADD3 R11, P0, RZ, -R30, RZ ;  /* 0x8000001eff0b7210 */ /* 0x000fc60007f1e0ff */
[----:B------:R-:W2:Y:S02]  /*1240*/  LDC R10, c[0x0][0x618] ;  /* 0x00018600ff0a7b82 */ /* 0x000ea40000000800 */
[----:B------:R-:W-:-:S04]  /*1250*/  IMAD.X R9, RZ, RZ, ~R2, P0 ;  /* 0x000000ffff097224 */ /* 0x000fc800000e0e02 */
[-C--:B------:R-:W-:Y:S02]  /*1260*/  IMAD R2, R9, R28.reuse, RZ ;  /* 0x0000001c09027224 */ /* 0x080fe400078e02ff */
[----:B0-----:R-:W0:Y:S01]  /*1270*/  LDC R13, c[0x0][0x608] ;  /* 0x00018200ff0d7b82 */ /* 0x001e220000000800 */
[----:B------:R-:W-:-:S04]  /*1280*/  IMAD.WIDE.U32 R8, R11, R28, R18 ;  /* 0x0000001c0b087225 */ /* 0x000fc800078e0012 */
[----:B------:R-:W-:Y:S02]  /*1290*/  IMAD R11, R11, R29, R2 ;  /* 0x0000001d0b0b7224 */ /* 0x000fe400078e0202 */
[----:B------:R-:W-:Y:S01]  /*12a0*/  IMAD.MOV.U32 R2, RZ, RZ, -0x1 ;  /* 0xffffffffff027424 */ /* 0x000fe200078e00ff */
[----:B------:R-:W3:Y:S01]  /*12b0*/  LDC R31, c[0x0][0x658] ;  /* 0x00019600ff1f7b82 */ /* 0x000ee20000000800 */
[----:B------:R-:W-:Y:S01]  /*12c0*/  IMAD.IADD R9, R9, 0x1, R11 ;  /* 0x0000000109097824 */ /* 0x000fe200078e020b */
[----:B-1----:R-:W-:-:S04]  /*12d0*/  ISETP.NE.U32.AND P0, PT, R32, RZ, PT ;  /* 0x000000ff2000720c */ /* 0x002fc80003f05070 */
[----:B------:R-:W-:Y:S02]  /*12e0*/  ISETP.NE.AND.EX P0, PT, R33, RZ, PT, P0 ;  /* 0x000000ff2100720c */ /* 0x000fe40003f05300 */
[----:B------:R-:W1:Y:S01]  /*12f0*/  LDC R29, c[0x0][0x600] ;  /* 0x00018000ff1d7b82 */ /* 0x000e620000000800 */
[-CC-:B--2---:R-:W-:Y:S02]  /*1300*/  SHF.R.U64 R27, R8, R10.reuse, R9.reuse ;  /* 0x0000000a081b7219 */ /* 0x184fe40000001209 */
[----:B------:R-:W-:-:S05]  /*1310*/  SHF.R.U32.HI R8, RZ, R10, R9 ;  /* 0x0000000aff087219 */ /* 0x000fca0000011609 */
[----:B------:R-:W2:Y:S01]  /*1320*/  LDC R22, c[0x0][0x648] ;  /* 0x00019200ff167b82 */ /* 0x000ea20000000800 */
[-CC-:B0-----:R-:W-:Y:S02]  /*1330*/  SHF.R.U64 R34, R27, R13.reuse, R8.reuse ;  /* 0x0000000d1b227219 */ /* 0x181fe40000001208 */
[----:B------:R-:W-:-:S05]  /*1340*/  SHF.R.U32.HI R8, RZ, R13, R8 ;  /* 0x0000000dff087219 */ /* 0x000fca0000011608 */
[----:B------:R-:W0:Y:S01]  /*1350*/  LDC R24, c[0x0][0x638] ;  /* 0x00018e00ff187b82 */ /* 0x000e220000000800 */
[-CC-:B---3--:R-:W-:Y:S02]  /*1360*/  SHF.R.U64 R36, R34, R31.reuse, R8.reuse ;  /* 0x0000001f22247219 */ /* 0x188fe40000001208 */
[-C--:B------:R-:W-:Y:S02]  /*1370*/  SHF.L.U32 R2, R2, R31.reuse, RZ ;  /* 0x0000001f02027219 */ /* 0x080fe400000006ff */
[----:B------:R-:W-:Y:S01]  /*1380*/  SHF.R.U32.HI R9, RZ, R31, R8 ;  /* 0x0000001fff097219 */ /* 0x000fe20000011608 */
[----:B------:R-:W-:Y:S01]  /*1390*/  IMAD.MOV.U32 R8, RZ, RZ, R36 ;  /* 0x000000ffff087224 */ /* 0x000fe200078e0024 */
[----:B------:R-:W-:Y:S01]  /*13a0*/  LOP3.LUT R15, RZ, R2, RZ, 0x33, !PT ;  /* 0x00000002ff0f7212 */ /* 0x000fe200078e33ff */
[----:B------:R-:W3:Y:S01]  /*13b0*/  LDC R28, c[0x0][0x610] ;  /* 0x00018400ff1c7b82 */ /* 0x000ee20000000800 */
[----:B------:R-:W-:Y:S05]  /*13c0*/  @!P0 BRA `(.L_x_15) ;  /* 0x0000000000288947 */ /* 0x000fea0003800000 */
[----:B------:R-:W4:Y:S02]  /*13d0*/  LDC R13, c[0x0][0x64c] ;  /* 0x00019300ff0d7b82 */ /* 0x000f240000000800 */
[----:B----4-:R-:W-:-:S05]  /*13e0*/  IADD3 R13, P0, R36, R13, RZ ;  /* 0x0000000d240d7210 */ /* 0x010fca0007f1e0ff */
        /* <DEDUP_REMOVED lines=8> */
.L_x_15:
[----:B--2---:R-:W-:Y:S01]  /*1470*/  SHF.R.U64 R7, R8, R22, R9 ;  /* 0x0000001608077219 */ /* 0x004fe20000001209 */
[----:B-1----:R-:W-:Y:S01]  /*1480*/  VIADD R8, R29, 0xffffffff ;  /* 0xffffffff1d087836 */ /* 0x002fe20000000000 */
[----:B------:R-:W-:Y:S01]  /*1490*/  SHF.L.U32 R2, R26, R31, RZ ;  /* 0x0000001f1a027219 */ /* 0x000fe200000006ff */
[----:B------:R-:W-:Y:S01]  /*14a0*/  @P1 IMAD R21, R25, R20, R6 ;  /* 0x0000001419151224 */ /* 0x000fe200078e0206 */
[----:B------:R-:W-:Y:S01]  /*14b0*/  LOP3.LUT R15, R34, R15, RZ, 0xc0, !PT ;  /* 0x0000000f220f7212 */ /* 0x000fe200078ec0ff */
[----:B------:R-:W-:Y:S01]  /*14c0*/  IMAD.MOV R9, RZ, RZ, -R7 ;  /* 0x000000ffff097224 */ /* 0x000fe200078e0a07 */
[----:B------:R-:W-:-:S03]  /*14d0*/  LOP3.LUT R8, R27, R8, RZ, 0xc0, !PT ;  /* 0x000000081b087212 */ /* 0x000fc600078ec0ff */
[----:B------:R-:W-:Y:S02]  /*14e0*/  IMAD R6, R2, R7, R15 ;  /* 0x0000000702067224 */ /* 0x000fe400078e020f */
[----:B0-----:R-:W-:Y:S02]  /*14f0*/  IMAD R2, R9, R24, R36 ;  /* 0x0000001809027224 */ /* 0x001fe400078e0224 */
[----:B---3--:R-:W-:Y:S02]  /*1500*/  IMAD R19, R6, R28, R21 ;  /* 0x0000001c06137224 */ /* 0x008fe400078e0215 */
[----:B------:R-:W-:Y:S02]  /*1510*/  IMAD R2, R2, R29, R8 ;  /* 0x0000001d02027224 */ /* 0x000fe400078e0208 */
[----:B------:R-:W-:-:S03]  /*1520*/  IMAD.MOV.U32 R6, RZ, RZ, 0x1 ;  /* 0x00000001ff067424 */ /* 0x000fc600078e00ff */
[----:B------:R-:W-:Y:S02]  /*1530*/  SEL R22, R2, R19, !P1 ;  /* 0x0000001302167207 */ /* 0x000fe40004800000 */
[----:B------:R-:W-:Y:S01]  /*1540*/  SEL R19, R19, R2, !P1 ;  /* 0x0000000213137207 */ /* 0x000fe20004800000 */
[----:B------:R-:W-:Y:S01]  /*1550*/  IMAD.MOV.U32 R2, RZ, RZ, R30 ;  /* 0x000000ffff027224 */ /* 0x000fe200078e001e */
[----:B------:R-:W-:-:S07]  /*1560*/  PRMT R8, R6, 0x7610, R8 ;  /* 0x0000761006087816 */ /* 0x000fce0000000008 */
.L_x_13:
[----:B------:R-:W-:Y:S05]  /*1570*/  @!P2 BRA `(.L_x_16) ;  /* 0x00000000000ca947 */ /* 0x000fea0003800000 */
[----:B------:R-:W-:Y:S01]  /*1580*/  UCGABAR_WAIT ;  /* 0x0000000000007dc7 */ /* 0x000fe20008000000 */
[----:B------:R-:W-:Y:S01]  /*1590*/  CCTL.IVALL ;  /* 0x00000000ff00798f */ /* 0x000fe20002000000 */
[----:B------:R-:W-:Y:S05]  /*15a0*/  BRA `(.L_x_17) ;  /* 0x0000000000047947 */ /* 0x000fea0003800000 */
.L_x_16:
[----:B------:R-:W-:Y:S06]  /*15b0*/  BAR.SYNC.DEFER_BLOCKING 0x0 ;  /* 0x0000000000007b1d */ /* 0x000fec0000010000 */
.L_x_17:
[----:B------:R-:W-:Y:S05]  /*15c0*/  @!P4 BRA `(.L_x_18) ;  /* 0x000000540020c947 */ /* 0x000fea0003800000 */
[----:B------:R-:W-:-:S13]  /*15d0*/  ISETP.GT.U32.AND P0, PT, R35, 0x1, PT ;  /* 0x000000012300780c */ /* 0x000fda0003f04070 */
[----:B------:R-:W-:Y:S05]  /*15e0*/  @P0 EXIT ;  /* 0x000000000000094d */ /* 0x000fea0003800000 */
.L_x_19:
[----:B------:R-:W-:-:S08]  /*15f0*/  NOP ;  /* 0x0000000000007918 */ /* 0x000fd00000000000 */
[----:B------:R-:W1:Y:S02]  /*1600*/  USETMAXREG.TRY_ALLOC.CTAPOOL UP0, 0xe8 ;  /* 0x000000e8000079c8 */ /* 0x000e640008000600 */
[----:B-1----:R-:W-:-:S13]  /*1610*/  PLOP3.LUT P0, PT, PT, PT, UP0, 0x80, 0x0 ;  /* 0x000000000000781c */ /* 0x002fda0003f0f008 */
[----:B------:R-:W-:Y:S05]  /*1620*/  @!P0 BRA `(.L_x_19) ;  /* 0xfffffffc00f08947 */ /* 0x000fea000383ffff */
[----:B------:R-:W-:-:S13]  /*1630*/  LOP3.LUT P0, RZ, R8, 0xff, RZ, 0xc0, !PT ;  /* 0x000000ff08ff7812 */ /* 0x000fda000780c0ff */
[----:B------:R-:W-:Y:S05]  /*1640*/  @!P0 EXIT ;  /* 0x000000000000894d */ /* 0x000fea0003800000 */
[----:B------:R-:W1:Y:S01]  /*1650*/  S2UR UR4, SR_CgaCtaId ;  /* 0x00000000000479c3 */ /* 0x000e620000008800 */
[----:B------:R-:W-:Y:S01]  /*1660*/  VIADD R14, R14, 0xffffffff ;  /* 0xffffffff0e0e7836 */ /* 0x000fe20000000000 */
[CC--:B------:R-:W-:Y:S01]  /*1670*/  LEA.HI R4, R0.reuse, R3.reuse, RZ, 0x2 ;  /* 0x0000000300047211 */ /* 0x0c0fe200078f10ff */
[----:B------:R-:W-:Y:S01]  /*1680*/  UMOV UR41, 0x400 ;  /* 0x0000040000297882 */ /* 0x000fe20000000000 */
[----:B------:R-:W-:Y:S01]  /*1690*/  LEA.HI R0, R0, R3, RZ, 0x5 ;  /* 0x0000000300007211 */ /* 0x000fe200078f28ff */
[----:B------:R-:W-:Y:S01]  /*16a0*/  UISETP.LT.AND UP0, UPT, UR40, 0x1, UPT ;  /* 0x000000012800788c */ /* 0x000fe2000bf01270 */
[----:B------:R-:W-:Y:S01]  /*16b0*/  R2UR UR42, R14 ;  /* 0x000000000e2a72ca */ /* 0x000fe200000e0000 */
[----:B------:R-:W-:Y:S01]  /*16c0*/  ULDC UR6, c[0x0][0x284] ;  /* 0x0000a10000067ab9 */ /* 0x000fe20000000800 */
[--C-:B------:R-:W-:Y:S01]  /*16d0*/  SHF.R.S32.HI R92, RZ, 0x2, R4.reuse ;  /* 0x00000002ff5c7819 */ /* 0x100fe20000011404 */
[----:B------:R-:W-:Y:S01]  /*16e0*/  USEL UR43, UR40, 0x1, UP0 ;  /* 0x00000001282b7887 */ /* 0x000fe20008000000 */
[----:B------:R-:W-:Y:S01]  /*16f0*/  SHF.R.S32.HI R5, RZ, 0x1f, R4 ;  /* 0x0000001fff057819 */ /* 0x000fe20000011404 */
[----:B------:R-:W-:Y:S01]  /*1700*/  USHF.L.U32 UR46, UR40, 0x1, URZ ;  /* 0x00000001282e7899 */ /* 0x000fe2000800063f */
[----:B------:R-:W-:Y:S01]  /*1710*/  LOP3.LUT R94, R4, 0xfffffffc, RZ, 0xc0, !PT ;  /* 0xfffffffc045e7812 */ /* 0x000fe200078ec0ff */
[----:B------:R-:W-:Y:S01]  /*1720*/  UIADD3 UR43, -UR43, UR40, URZ ;  /* 0x000000282b2b7290 */ /* 0x000fe2000fffe13f */
[----:B------:R-:W-:-:S02]  /*1730*/  LEA.HI R5, R5, R92, RZ, 0x3 ;  /* 0x0000005c05057211 */ /* 0x000fc400078f18ff */
[----:B------:R-:W-:Y:S01]  /*1740*/  ISETP.NE.AND P0, PT, R14, RZ, PT ;  /* 0x000000ff0e00720c */ /* 0x000fe20003f05270 */
[----:B------:R-:W-:Y:S01]  /*1750*/  IMAD.IADD R94, R3, 0x1, -R94 ;  /* 0x00000001035e7824 */ /* 0x000fe200078e0a5e */
[----:B------:R-:W-:Y:S01]  /*1760*/  LOP3.LUT R5, R5, 0xfffffff8, RZ, 0xc0, !PT ;  /* 0xfffffff805057812 */ /* 0x000fe200078ec0ff */
[----:B------:R-:W-:Y:S01]  /*1770*/  USHF.L.U32 UR42, UR42, 0x3, URZ ;  /* 0x000000032a2a7899 */ /* 0x000fe2000800063f */
[----:B------:R-:W-:Y:S02]  /*1780*/  LOP3.LUT R102, R16, 0x1, RZ, 0xfc, !PT ;  /* 0x0000000110667812 */ /* 0x000fe400078efcff */
[----:B------:R-:W-:Y:S01]  /*1790*/  SEL R103, RZ, 0x1, P0 ;  /* 0x00000001ff677807 */ /* 0x000fe20000000000 */
[----:B------:R-:W-:Y:S01]  /*17a0*/  IMAD.IADD R92, R92, 0x1, -R5 ;  /* 0x000000015c5c7824 */ /* 0x000fe200078e0a05 */
[----:B-1----:R-:W-:Y:S01]  /*17b0*/  ULEA UR41, UR4, UR41, 0x18 ;  /* 0x0000002904297291 */ /* 0x002fe2000f8ec03f */
[----:B------:R-:W-:Y:S01]  /*17c0*/  SHF.R.S32.HI R5, RZ, 0x5, R0 ;  /* 0x00000005ff057819 */ /* 0x000fe20000011400 */
[----:B------:R-:W-:-:S02]  /*17d0*/  IMAD.U32 R96, RZ, RZ, UR42 ;  /* 0x0000002aff607e24 */ /* 0x000fc4000f8e00ff */
[----:B------:R-:W-:Y:S01]  /*17e0*/  UIADD3 UR47, UR41, 0x130, URZ ;  /* 0x00000130292f7890 */ /* 0x000fe2000fffe03f */
[--C-:B------:R-:W-:Y:S01]  /*17f0*/  SHF.R.S32.HI R93, RZ, 0x1f, R92.reuse ;  /* 0x0000001fff5d7819 */ /* 0x100fe2000001145c */
[----:B------:R-:W-:Y:S01]  /*1800*/  UIADD3 UR4, UR41, 0x200, URZ ;  /* 0x0000020029047890 */ /* 0x000fe2000fffe03f */
[C-C-:B------:R-:W-:Y:S01]  /*1810*/  IMAD R99, R5.reuse, -0x10, -R92.reuse ;  /* 0xfffffff005637824 */ /* 0x140fe200078e0a5c */
[----:B------:R-:W-:Y:S01]  /*1820*/  UIADD3 UR5, UR41, 0x12200, URZ ;  /* 0x0001220029057890 */ /* 0x000fe2000fffe03f */
[C---:B------:R-:W-:Y:S01]  /*1830*/  LOP3.LUT R98, R96.reuse, 0x8, RZ, 0xc0, !PT ;  /* 0x0000000860627812 */ /* 0x040fe200078ec0ff */
[----:B------:R-:W-:Y:S01]  /*1840*/  USHF.R.U32.HI UR4, URZ, 0x4, UR4 ;  /* 0x000000043f047899 */ /* 0x000fe20008011604 */
[----:B------:R-:W-:Y:S01]  /*1850*/  IMAD.U32 R95, RZ, RZ, UR47 ;  /* 0x0000002fff5f7e24 */ /* 0x000fe2000f8e00ff */
[----:B------:R-:W-:Y:S01]  /*1860*/  USHF.R.U32.HI UR5, URZ, 0x4, UR5 ;  /* 0x000000043f057899 */ /* 0x000fe20008011605 */
[----:B------:R-:W-:Y:S01]  /*1870*/  IMAD.WIDE R92, R5, 0x10, R92 ;  /* 0x00000010055c7825 */ /* 0x000fe200078e025c */
[----:B------:R-:W-:Y:S01]  /*1880*/  ULOP3.LUT UR4, UR4, 0x3fff, URZ, 0xc0, !UPT ;  /* 0x00003fff04047892 */ /* 0x000fe2000f8ec03f */
[----:B------:R-:W-:Y:S01]  /*1890*/  LOP3.LUT R96, R96, 0x8, RZ, 0xc, !PT ;  /* 0x0000000860607812 */ /* 0x000fe200078e0cff */
[----:B------:R-:W-:Y:S01]  /*18a0*/  ULOP3.LUT UR5, UR5, 0x3fff, URZ, 0xc0, !UPT ;  /* 0x00003fff05057892 */ /* 0x000fe2000f8ec03f */
[----:B------:R-:W-:Y:S01]  /*18b0*/  VIADD R97, R95, UR42 ;  /* 0x0000002a5f617c36 */ /* 0x000fe20008000000 */
[----:B------:R-:W-:Y:S01]  /*18c0*/  LOP3.LUT R98, R98, 0x18, RZ, 0x3c, !PT ;  /* 0x0000001862627812 */ /* 0x000fe200078e3cff */
[----:B------:R-:W-:Y:S01]  /*18d0*/  VIADD R99, R99, UR6 ;  /* 0x0000000663637c36 */ /* 0x000fe20008000000 */
[----:B------:R-:W-:-:S02]  /*18e0*/  ULOP3.LUT UR44, UR4, 0x10000, URZ, 0xfc, !UPT ;  /* 0x00010000042c7892 */ /* 0x000fc4000f8efc3f */
[----:B------:R-:W-:-:S12]  /*18f0*/  ULOP3.LUT UR45, UR5, 0x10000, URZ, 0xfc, !UPT ;  /* 0x00010000052d7892 */ /* 0x000fd8000f8efc3f */
.L_x_167:
[----:B------:R-:W-:Y:S01]  /*1900*/  SHF.L.U32 R0, R103, 0x1f, RZ ;  /* 0x0000001f67007819 */ /* 0x000fe200000006ff */
[----:B------:R-:W-:Y:S02]  /*1910*/  ULDC UR4, c[0x0][0x28c] ;  /* 0x0000a30000047ab9 */ /* 0x000fe40000000800 */
[----:B------:R-:W-:Y:S01]  /*1920*/  ISETP.LT.AND P1, PT, RZ, UR4, PT ;  /* 0x00000004ff007c0c */ /* 0x000fe2000bf21270 */
[----:B------:R-:W1:Y:S02]  /*1930*/  SYNCS.PHASECHK.TRANS64.TRYWAIT P0, [R95+UR42], R0 ;  /* 0x000000005f0075a7 */ /* 0x000e64000800016a */
[----:B-1-34-:R-:W-:Y:S10]  /*1940*/  @!P0 BRA `(.L_x_20) ;  /* 0x00000068004c8947 */ /* 0x01aff40003800000 */
.L_x_203:
[----:B------:R-:W-:Y:S05]  /*1950*/  @P1 BRA `(.L_x_21) ;  /* 0x0000000000401947 */ /* 0x000fea0003800000 */
[----:B-1----:R-:W-:Y:S01]  /*1960*/  MOV R0, 0x0 ;  /* 0x0000000000007802 */ /* 0x002fe20000000f00 */
[----:B------:R-:W-:Y:S01]  /*1970*/  ULDC.64 UR4, c[0x4][0x68] ;  /* 0x01001a0000047ab9 */ /* 0x000fe20000000a00 */
[----:B------:R-:W-:Y:S01]  /*1980*/  ULDC.64 UR6, c[0x4][0x8] ;  /* 0x0100020000067ab9 */ /* 0x000fe20000000a00 */
[----:B------:R-:W-:Y:S01]  /*1990*/  IMAD.U32 R4, RZ, RZ, UR4 ;  /* 0x00000004ff047e24 */ /* 0x000fe2000f8e00ff */
[----:B------:R1:W2:Y:S01]  /*19a0*/  LDC.64 R14, c[0x4][R0] ;  /* 0x01000000000e7b82 */ /* 0x0002a20000000a00 */
[----:B------:R-:W-:Y:S01]  /*19b0*/  IMAD.U32 R5, RZ, RZ, UR5 ;  /* 0x00000005ff057e24 */ /* 0x000fe2000f8e00ff */
[----:B------:R-:W-:Y:S01]  /*19c0*/  ULDC.64 UR4, c[0x4][0x70] ;  /* 0x01001c0000047ab9 */ /* 0x000fe20000000a00 */
[----:B------:R-:W-:Y:S02]  /*19d0*/  IMAD.U32 R10, RZ, RZ, UR6 ;  /* 0x00000006ff0a7e24 */ /* 0x000fe4000f8e00ff */
[----:B------:R-:W-:Y:S02]  /*19e0*/  IMAD.U32 R6, RZ, RZ, UR4 ;  /* 0x00000004ff067e24 */ /* 0x000fe4000f8e00ff */
[----:B------:R-:W-:-:S02]  /*19f0*/  IMAD.U32 R7, RZ, RZ, UR5 ;  /* 0x00000005ff077e24 */ /* 0x000fc4000f8e00ff */
[----:B------:R-:W-:Y:S02]  /*1a00*/  IMAD.U32 R11, RZ, RZ, UR7 ;  /* 0x00000007ff0b7e24 */ /* 0x000fe4000f8e00ff */
[----:B------:R-:W-:Y:S02]  /*1a10*/  IMAD.MOV.U32 R8, RZ, RZ, 0x1e1 ;  /* 0x000001e1ff087424 */ /* 0x000fe400078e00ff */
[----:B0-----:R-:W-:Y:S02]  /*1a20*/  IMAD.MOV.U32 R12, RZ, RZ, 0x1 ;  /* 0x00000001ff0c7424 */ /* 0x001fe400078e00ff */
[----:B-1----:R-:W-:-:S07]  /*1a30*/  IMAD.MOV.U32 R13, RZ, RZ, RZ ;  /* 0x000000ffff0d7224 */ /* 0x002fce00078e00ff */
[----:B------:R-:W-:-:S07]  /*1a40*/  LEPC R20, `(.L_x_21) ;  /* 0x000000001014794e */ /* 0x000fce0000000000 */
[----:B--2--5:R-:W-:Y:S05]  /*1a50*/  CALL.ABS.NOINC R14 ;  /* 0x000000000e007343 */ /* 0x024fea0003c00000 */
.L_x_21:
[----:B------:R-:W-:-:S13]  /*1a60*/  ISETP.NE.AND P0, PT, R102, 0x3, PT ;  /* 0x000000036600780c */ /* 0x000fda0003f05270 */
[----:B------:R-:W-:Y:S05]  /*1a70*/  @!P0 BRA `(.L_x_22) ;  /* 0x0000000000048947 */ /* 0x000fea0003800000 */
[----:B------:R-:W-:Y:S01]  /*1a80*/  BPT.TRAP 0x1 ;  /* 0x000000040000795c */ /* 0x000fe20000300000 */
.L_x_22:
[----:B------:R-:W-:Y:S02]  /*1a90*/  IMAD.U32 R3, RZ, RZ, UR38 ;  /* 0x00000026ff037e24 */ /* 0x000fe4000f8e00ff */
[----:B-1----:R-:W-:-:S03]  /*1aa0*/  IMAD.U32 R0, RZ, RZ, UR39 ;  /* 0x00000027ff007e24 */ /* 0x002fc6000f8e00ff */
[----:B------:R-:W-:Y:S02]  /*1ab0*/  LEA R3, R3, UR41, 0x3 ;  /* 0x0000002903037c11 */ /* 0x000fe4000f8e18ff */
[----:B------:R-:W-:-:S04]  /*1ac0*/  SHF.L.U32 R0, R0, 0x1f, RZ ;  /* 0x0000001f00007819 */ /* 0x000fc800000006ff */
[----:B------:R1:W2:Y:S01]  /*1ad0*/  SYNCS.PHASECHK.TRANS64.TRYWAIT P1, [R3+URZ], R0 ;  /* 0x00000000030075a7 */ /* 0x0002a2000802017f */
[----:B------:R-:W-:Y:S05]  /*1ae0*/  @!P0 BRA `(.L_x_23) ;  /* 0x0000000000048947 */ /* 0x000fea0003800000 */
[----:B------:R-:W-:Y:S01]  /*1af0*/  BPT.TRAP 0x1 ;  /* 0x000000040000795c */ /* 0x000fe20000300000 */
.L_x_23:
[----:B--2---:R-:W-:Y:S05]  /*1b00*/  @P1 BRA `(.L_x_24) ;  /* 0x0000000000081947 */ /* 0x004fea0003800000 */
[----:B------:R-:W2:Y:S02]  /*1b10*/  SYNCS.PHASECHK.TRANS64.TRYWAIT P1, [R3+URZ], R0 ;  /* 0x00000000030075a7 */ /* 0x000ea4000802017f */
[----:B--2---:R-:W-:Y:S05]  /*1b20*/  @!P1 BRA `(.L_x_25) ;  /* 0x0000006400e89947 */ /* 0x004fea0003800000 */
.L_x_24:
[----:B------:R-:W-:Y:S05]  /*1b30*/  WARPSYNC.ALL ;  /* 0x0000000000007948 */ /* 0x000fea0003800000 */
[----:B------:R-:W-:Y:S01]  /*1b40*/  ULEA UR4, UR38, UR44, 0x8 ;  /* 0x0000002c26047291 */ /* 0x000fe2000f8e403f */
[----:B------:R-:W-:Y:S01]  /*1b50*/  WARPGROUP.ARRIVE ;  /* 0x00000000000079c5 */ /* 0x000fe20000000000 */
[----:B------:R-:W-:Y:S01]  /*1b60*/  ULEA UR6, UR38, UR45, 0x9 ;  /* 0x0000002d26067291 */ /* 0x000fe2000f8e483f */
[----:B-12---:R-:W-:Y:S01]  /*1b70*/  IMAD.U32 R0, RZ, RZ, UR43 ;  /* 0x0000002bff007e24 */ /* 0x006fe2000f8e00ff */
[----:B------:R-:W-:Y:S01]  /*1b80*/  UMOV UR5, 0x80000020 ;  /* 0x8000002000057882 */ /* 0x000fe20000000000 */
[----:B------:R-:W-:-:S03]  /*1b90*/  UMOV UR7, 0x80000020 ;  /* 0x8000002000077882 */ /* 0x000fc60000000000 */
[----:B------:R-:W-:-:S03]  /*1ba0*/  ISETP.GE.AND P1, PT, R0, 0x1, PT ;  /* 0x000000010000780c */ /* 0x000fc60003f26270 */
[----:B------:R-:W-:Y:S01]  /*1bb0*/  HGMMA.64x128x16.F32.BF16 R24, gdesc[UR4], RZ, !UPT, gsb0 ;  /* 0x01e00000041879f0 */ /* 0x000fe2000c0018ff */
[----:B------:R-:W-:Y:S02]  /*1bc0*/  UIADD3 UR4, UR4, 0x2, URZ ;  /* 0x0000000204047890 */ /* 0x000fe4000fffe03f */
[----:B------:R-:W-:Y:S01]  /*1bd0*/  UIADD3 UR6, UR6, 0x2, URZ ;  /* 0x0000000206067890 */ /* 0x000fe2000fffe03f */
[----:B------:R-:W-:Y:S01]  /*1be0*/  UMOV UR5, 0x80000020 ;  /* 0x8000002000057882 */ /* 0x000fe20000000000 */
[----:B------:R-:W-:Y:S01]  /*1bf0*/  UMOV UR7, 0x80000020 ;  /* 0x8000002000077882 */ /* 0x000fe20000000000 */
[----:B------:R-:W-:Y:S02]  /*1c00*/  WARPGROUP.DEPBAR.LE gsb0, 0x0 ;  /* 0x00008000000079c5 */ /* 0x000fe40000010000 */
[----:B------:R-:W-:-:S06]  /*1c10*/  WARPGROUP.ARRIVE ;  /* 0x00000000000079c5 */ /* 0x000fcc0000000000 */
[----:B------:R-:W-:Y:S03]  /*1c20*/  HGMMA.64x128x16.F32.BF16 R24, gdesc[UR4], R24, gsb0 ;  /* 0x01e00000041879f0 */ /* 0x000fe60008001818 */
[----:B------:R-:W-:Y:S02]  /*1c30*/  WARPGROUP.DEPBAR.LE gsb0, 0x0 ;  /* 0x00008000000079c5 */ /* 0x000fe40000010000 */
[----:B------:R-:W-:Y:S05]  /*1c40*/  @!P1 BRA `(.L_x_26) ;  /* 0x0000000000d49947 */ /* 0x000fea0003800000 */
[----:B------:R-:W-:Y:S01]  /*1c50*/  UIADD3 UR4, UR38, 0x1, URZ ;  /* 0x0000000126047890 */ /* 0x000fe2000fffe03f */
[----:B------:R-:W-:Y:S02]  /*1c60*/  IMAD.U32 R0, RZ, RZ, UR43 ;  /* 0x0000002bff007e24 */ /* 0x000fe4000f8e00ff */
[----:B------:R-:W-:Y:S01]  /*1c70*/  IMAD.U32 R3, RZ, RZ, UR38 ;  /* 0x00000026ff037e24 */ /* 0x000fe2000f8e00ff */
[----:B------:R-:W-:-:S04]  /*1c80*/  UISETP.NE.AND UP0, UPT, UR4, 0x12, UPT ;  /* 0x000000120400788c */ /* 0x000fc8000bf05270 */
[----:B------:R-:W-:Y:S02]  /*1c90*/  USEL UR5, URZ, 0x1, UP0 ;  /* 0x000000013f057887 */ /* 0x000fe40008000000 */
[----:B------:R-:W-:Y:S02]  /*1ca0*/  USEL UR8, UR4, URZ, UP0 ;  /* 0x0000003f04087287 */ /* 0x000fe40008000000 */
[----:B------:R-:W-:-:S06]  /*1cb0*/  ULOP3.LUT UR5, UR39, UR5, URZ, 0x3c, !UPT ;  /* 0x0000000527057292 */ /* 0x000fcc000f8e3c3f */
[----:B------:R-:W-:-:S07]  /*1cc0*/  IMAD.U32 R6, RZ, RZ, UR5 ;  /* 0x00000005ff067e24 */ /* 0x000fce000f8e00ff */
.L_x_33:
[----:B------:R-:W-:Y:S05]  /*1cd0*/  @!P0 BRA `(.L_x_27) ;  /* 0x0000000000048947 */ /* 0x000fea0003800000 */
[----:B------:R-:W-:Y:S01]  /*1ce0*/  BPT.TRAP 0x1 ;  /* 0x000000040000795c */ /* 0x000fe20000300000 */
.L_x_27:
[----:B------:R-:W-:Y:S01]  /*1cf0*/  ULEA UR4, UR8, UR41, 0x3 ;  /* 0x0000002908047291 */ /* 0x000fe2000f8e183f */
[----:B------:R-:W-:-:S08]  /*1d00*/  SHF.L.U32 R4, R6, 0x1f, RZ ;  /* 0x0000001f06047819 */ /* 0x000fd000000006ff */
[----:B------:R1:W2:Y:S01]  /*1d10*/  SYNCS.PHASECHK.TRANS64.TRYWAIT P1, [UR4], R4 ;  /* 0x00000004ff0075a7 */ /* 0x0002a20008020144 */
[----:B------:R-:W-:Y:S05]  /*1d20*/  @!P0 BRA `(.L_x_28) ;  /* 0x0000000000048947 */ /* 0x000fea0003800000 */
[----:B------:R-:W-:Y:S01]  /*1d30*/  BPT.TRAP 0x1 ;  /* 0x000000040000795c */ /* 0x000fe20000300000 */
.L_x_28:
[----:B--2---:R-:W-:Y:S05]  /*1d40*/  @P1 BRA `(.L_x_29) ;  /* 0x0000000000081947 */ /* 0x004fea0003800000 */
[----:B------:R-:W2:Y:S02]  /*1d50*/  SYNCS.PHASECHK.TRANS64.TRYWAIT P1, [UR4], R4 ;  /* 0x00000004ff0075a7 */ /* 0x000ea40008020144 */
[----:B--2---:R-:W-:Y:S05]  /*1d60*/  @!P1 BRA `(.L_x_30) ;  /* 0x00000064006c9947 */ /* 0x004fea0003800000 */
.L_x_29:
[----:B------:R-:W-:Y:S01]  /*1d70*/  ULEA UR4, UR8, UR44, 0x8 ;  /* 0x0000002c08047291 */ /* 0x000fe2000f8e403f */
[----:B------:R-:W-:Y:S01]  /*1d80*/  WARPGROUP.ARRIVE ;  /* 0x00000000000079c5 */ /* 0x000fe20000000000 */
[----:B------:R-:W-:Y:S01]  /*1d90*/  ULEA UR6, UR8, UR45, 0x9 ;  /* 0x0000002d08067291 */ /* 0x000fe2000f8e483f */
[----:B------:R-:W-:Y:S01]  /*1da0*/  UMOV UR5, 0x80000020 ;  /* 0x8000002000057882 */ /* 0x000fe20000000000 */
[----:B------:R-:W-:-:S07]  /*1db0*/  UMOV UR7, 0x80000020 ;  /* 0x8000002000077882 */ /* 0x000fce0000000000 */
[----:B------:R-:W-:Y:S01]  /*1dc0*/  HGMMA.64x128x16.F32.BF16 R24, gdesc[UR4], R24, gsb0 ;  /* 0x01e00000041879f0 */ /* 0x000fe20008001818 */
        /* <DEDUP_REMOVED lines=9> */
[----:B------:R-:W-:Y:S01]  /*1e60*/  BPT.TRAP 0x1 ;  /* 0x000000040000795c */ /* 0x000fe20000300000 */
.L_x_31:
[----:B------:R-:W-:-:S13]  /*1e70*/  ISETP.NE.AND P1, PT, R89, RZ, PT ;  /* 0x000000ff5900720c */ /* 0x000fda0003f25270 */
[----:B-12---:R-:W-:-:S05]  /*1e80*/  @P1 LEA R4, R3, UR41, 0x3 ;  /* 0x0000002903041c11 */ /* 0x006fca000f8e18ff */
[----:B------:R-:W-:-:S05]  /*1e90*/  @P1 VIADD R5, R4, 0x90 ;  /* 0x0000009004051836 */ /* 0x000fca0000000000 */
[----:B------:R-:W-:-:S04]  /*1ea0*/  @P1 PRMT R5, R88, 0x654, R5 ;  /* 0x0000065458051816 */ /* 0x000fc80000000005 */
[----:B------:R1:W-:Y:S01]  /*1eb0*/  @P1 SYNCS.ARRIVE.TRANS64.RED.A1T0 RZ, [R5+URZ], RZ ;  /* 0x000000ff05ff19a7 */ /* 0x0003e2000810043f */
[----:B------:R-:W-:-:S13]  /*1ec0*/  ISETP.GT.U32.AND P1, PT, R16, 0x1, PT ;  /* 0x000000011000780c */ /* 0x000fda0003f24070 */
[----:B-1----:R-:W-:Y:S05]  /*1ed0*/  @P1 BRA `(.L_x_32) ;  /* 0x0000000000041947 */ /* 0x002fea0003800000 */
[----:B------:R-:W-:Y:S01]  /*1ee0*/  BPT.TRAP 0x1 ;  /* 0x000000040000795c */ /* 0x000fe20000300000 */
.L_x_32:
[----:B------:R-:W-:Y:S01]  /*1ef0*/  UIADD3 UR8, UR8, 0x1, URZ ;  /* 0x0000000108087890 */ /* 0x000fe2000fffe03f */
[C---:B------:R-:W-:Y:S01]  /*1f00*/  ISETP.GT.AND P2, PT, R0.reuse, 0x1, PT ;  /* 0x000000010000780c */ /* 0x040fe20003f44270 */
[----:B------:R-:W-:Y:S02]  /*1f10*/  VIADD R3, R3, 0x1 ;  /* 0x0000000103037836 */ /* 0x000fe40000000000 */
[----:B------:R-:W-:Y:S01]  /*1f20*/  UISETP.NE.AND UP0, UPT, UR8, 0x12, UPT ;  /* 0x000000120800788c */ /* 0x000fe2000bf05270 */
[----:B------:R-:W-:Y:S02]  /*1f30*/  VIADD R0, R0, 0xffffffff ;  /* 0xffffffff00007836 */ /* 0x000fe40000000000 */
[C---:B------:R-:W-:Y:S01]  /*1f40*/  ISETP.NE.AND P1, PT, R3.reuse, 0x12, PT ;  /* 0x000000120300780c */ /* 0x040fe20003f25270 */
[----:B------:R-:W-:Y:S02]  /*1f50*/  USEL UR4, URZ, 0x1, UP0 ;  /* 0x000000013f047887 */ /* 0x000fe40008000000 */
[----:B------:R-:W-:Y:S01]  /*1f60*/  USEL UR8, UR8, URZ, UP0 ;  /* 0x0000003f08087287 */ /* 0x000fe20008000000 */
[----:B------:R-:W-:-:S03]  /*1f70*/  SEL R3, R3, RZ, P1 ;  /* 0x000000ff03037207 */ /* 0x000fc60000800000 */
[----:B------:R-:W-:Y:S01]  /*1f80*/  LOP3.LUT R6, R6, UR4, RZ, 0x3c, !PT ;  /* 0x0000000406067c12 */ /* 0x000fe2000f8e3cff */
[----:B------:R-:W-:Y:S07]  /*1f90*/  @P2 BRA `(.L_x_33) ;  /* 0xfffffffc004c2947 */ /* 0x000fee000383ffff */
.L_x_26:
[----:B------:R-:W1:Y:S01]  /*1fa0*/  LDC R0, c[0x0][0x28c] ;  /* 0x0000a300ff007b82 */ /* 0x000e620000000800 */
[----:B------:R2:W-:Y:S01]  /*1fb0*/  SYNCS.ARRIVE.TRANS64.A1T0 RZ, [R96+UR47], RZ ;  /* 0x000000ff60ff79a7 */ /* 0x0005e2000810002f */
[----:B-1----:R-:W-:-:S13]  /*1fc0*/  ISETP.GE.AND P1, PT, R0, 0x1, PT ;  /* 0x000000010000780c */ /* 0x002fda0003f26270 */
[----:B--2---:R-:W-:Y:S05]  /*1fd0*/  @!P1 BRA `(.L_x_34) ;  /* 0x0000000000449947 */ /* 0x004fea0003800000 */
[----:B------:R-:W-:Y:S05]  /*1fe0*/  @!P0 BRA `(.L_x_35) ;  /* 0x0000000000048947 */ /* 0x000fea0003800000 */
[----:B------:R-:W-:Y:S01]  /*1ff0*/  BPT.TRAP 0x1 ;  /* 0x000000040000795c */ /* 0x000fe20000300000 */
.L_x_35:
[----:B------:R-:W-:-:S13]  /*2000*/  ISETP.NE.AND P0, PT, R89, RZ, PT ;  /* 0x000000ff5900720c */ /* 0x000fda0003f05270 */
[----:B------:R-:W-:-:S05]  /*2010*/  VOTEU.ANY UP0, P0 ;  /* 0x00000000003f7886 */ /* 0x000fca0000000100 */
[----:B------:R-:W-:-:S06]  /*2020*/  @UP0 UIADD3 UR4, UR43, UR38, URZ ;  /* 0x000000262b040290 */ /* 0x000fcc000fffe03f */
[----:B------:R-:W-:Y:S02]  /*2030*/  IMAD.U32 R4, RZ, RZ, UR4 ;  /* 0x00000004ff047e24 */ /* 0x000fe4000f8e00ff */
[----:B------:R-:W-:Y:S02]  /*2040*/  IMAD.U32 R3, RZ, RZ, UR4 ;  /* 0x00000004ff037e24 */ /* 0x000fe4000f8e00ff */
[----:B------:R-:W-:-:S05]  /*2050*/  @P0 IMAD.WIDE.U32 R4, R4, 0x38e38e39, RZ ;  /* 0x38e38e3904040825 */ /* 0x000fca00078e00ff */
[----:B------:R-:W-:-:S05]  /*2060*/  @P0 SHF.R.U32.HI R0, RZ, 0x2, R5 ;  /* 0x00000002ff000819 */ /* 0x000fca0000011605 */
[----:B------:R-:W-:-:S05]  /*2070*/  @P0 IMAD R0, R0, -0x12, R3 ;  /* 0xffffffee00000824 */ /* 0x000fca00078e0203 */
[----:B------:R-:W-:-:S05]  /*2080*/  @P0 LEA R0, R0, UR41, 0x3 ;  /* 0x0000002900000c11 */ /* 0x000fca000f8e18ff */
[----:B------:R-:W-:-:S05]  /*2090*/  @P0 VIADD R3, R0, 0x90 ;  /* 0x0000009000030836 */ /* 0x000fca0000000000 */
[----:B------:R-:W-:-:S04]  /*20a0*/  @P0 PRMT R3, R88, 0x654, R3 ;  /* 0x0000065458030816 */ /* 0x000fc80000000003 */
[----:B------:R1:W-:Y:S01]  /*20b0*/  @P0 SYNCS.ARRIVE.TRANS64.RED.A1T0 RZ, [R3+URZ], RZ ;  /* 0x000000ff03ff09a7 */ /* 0x0003e2000810043f */
[----:B------:R-:W-:-:S13]  /*20c0*/  ISETP.GT.U32.AND P0, PT, R16, 0x1, PT ;  /* 0x000000011000780c */ /* 0x000fda0003f04070 */
[----:B-1----:R-:W-:Y:S05]  /*20d0*/  @P0 BRA `(.L_x_34) ;  /* 0x0000000000040947 */ /* 0x002fea0003800000 */
[----:B------:R-:W-:Y:S01]  /*20e0*/  BPT.TRAP 0x1 ;  /* 0x000000040000795c */ /* 0x000fe20000300000 */
.L_x_34:
[----:B------:R-:W-:Y:S01]  /*20f0*/  SHF.L.U32 R0, R103, 0x1f, RZ ;  /* 0x0000001f67007819 */ /* 0x000fe200000006ff */
[----:B------:R-:W-:Y:S01]  /*2100*/  UIADD3 UR38, UR46, UR38, URZ ;  /* 0x000000262e267290 */ /* 0x000fe2000fffe03f */
[----:B------:R-:W1:Y:S01]  /*2110*/  LDC R9, c[0x0][0x288] ;  /* 0x0000a200ff097b82 */ /* 0x000e620000000800 */
[----:B------:R-:W-:Y:S01]  /*2120*/  UISETP.GE.U32.AND UP1, UPT, UR46, 0x12, UPT ;  /* 0x000000122e00788c */ /* 0x000fe2000bf26070 */
[----:B------:R-:W-:Y:S01]  /*2130*/  IMAD.SHL.U32 R10, R94, 0x2, RZ ;  /* 0x000000025e0a7824 */ /* 0x000fe200078e00ff */
[----:B------:R-:W-:Y:S02]  /*2140*/  UISETP.GT.U32.AND UP0, UPT, UR38, 0x11, UPT ;  /* 0x000000112600788c */ /* 0x000fe4000bf04070 */
[----:B------:R-:W-:Y:S02]  /*2150*/  UIMAD.WIDE.U32 UR4, UR38, 0x38e38e39, URZ ;  /* 0x38e38e39260478a5 */ /* 0x000fe4000f8e003f */
[----:B------:R-:W-:Y:S01]  /*2160*/  UISETP.LT.U32.AND UP0, UPT, UR46, 0x12, UP0 ;  /* 0x000000122e00788c */ /* 0x000fe20008701070 */
[----:B------:R-:W2:Y:S01]  /*2170*/  SYNCS.PHASECHK.TRANS64.TRYWAIT P0, [R95+UR42+0x10], R0 ;  /* 0x000010005f0075a7 */ /* 0x000ea2000800016a */
[----:B------:R-:W-:Y:S01]  /*2180*/  USHF.R.U32.HI UR4, URZ, 0x2, UR5 ;  /* 0x000000023f047899 */ /* 0x000fe20008011605 */
[----:B------:R-:W-:Y:S01]  /*2190*/  SHF.R.S32.HI R11, RZ, 0x1f, R10 ;  /* 0x0000001fff0b7819 */ /* 0x000fe2000001140a */
[----:B------:R-:W-:-:S02]  /*21a0*/  USEL UR6, URZ, 0x1, !UP0 ;  /* 0x000000013f067887 */ /* 0x000fc4000c000000 */
[----:B------:R-:W-:Y:S02]  /*21b0*/  UIMAD UR38, UR4, -0x12, UR38 ;  /* 0xffffffee042678a4 */ /* 0x000fe4000f8e0226 */
[----:B------:R-:W-:-:S04]  /*21c0*/  ULOP3.LUT UR39, UR39, UR6, URZ, 0x3c, !UPT ;  /* 0x0000000627277292 */ /* 0x000fc8000f8e3c3f */
[----:B------:R-:W-:Y:S01]  /*21d0*/  @UP1 ULOP3.LUT UR39, UR39, 0x1, UR4, 0x78, !UPT ;  /* 0x0000000127271892 */ /* 0x000fe2000f8e7804 */
[----:B-12---:R-:W-:Y:S11]  /*21e0*/  @!P0 BRA `(.L_x_36) ;  /* 0x0000006000648947 */ /* 0x006ff60003800000 */
.L_x_204:
[----:B-1----:R-:W-:Y:S01]  /*21f0*/  IMAD.SHL.U32 R0, R19, 0x40, RZ ;  /* 0x0000004013007824 */ /* 0x002fe200078e00ff */
[----:B------:R-:W-:Y:S01]  /*2200*/  ULDC UR6, c[0x0][0x284] ;  /* 0x0000a10000067ab9 */ /* 0x000fe20000000800 */
[----:B------:R-:W-:Y:S01]  /*2210*/  IMAD.SHL.U32 R20, R22, 0x80, RZ ;  /* 0x0000008016147824 */ /* 0x000fe200078e00ff */
[----:B0-----:R-:W-:Y:S01]  /*2220*/  SHF.R.S32.HI R13, RZ, 0x1f, R2 ;  /* 0x0000001fff0d7819 */ /* 0x001fe20000011402 */
[----:B------:R-:W-:Y:S01]  /*2230*/  ULDC.64 UR4, c[0x0][0x5d0] ;  /* 0x0001740000047ab9 */ /* 0x000fe20000000a00 */
[----:B------:R-:W-:Y:S01]  /*2240*/  ISETP.GE.AND P0, PT, R0, UR6, PT ;  /* 0x0000000600007c0c */ /* 0x000fe2000bf06270 */
[----:B------:R-:W-:Y:S01]  /*2250*/  IMAD.WIDE.U32 R4, R2, UR4, R10 ;  /* 0x0000000402047c25 */ /* 0x000fe2000f8e000a */
[----:B------:R-:W-:Y:S02]  /*2260*/  SHF.R.S32.HI R21, RZ, 0x1f, R20 ;  /* 0x0000001fff157819 */ /* 0x000fe40000011414 */
[C---:B------:R-:W-:Y:S01]  /*2270*/  ISETP.GE.OR P0, PT, R20.reuse, R9, P0 ;  /* 0x000000091400720c */ /* 0x040fe20000706670 */
[----:B------:R-:W-:Y:S01]  /*2280*/  IMAD R3, R13, UR4, RZ ;  /* 0x000000040d037c24 */ /* 0x000fe2000f8e02ff */
[----:B------:R-:W-:-:S03]  /*2290*/  IADD3 R4, P1, R20, R4, RZ ;  /* 0x0000000414047210 */ /* 0x000fc60007f3e0ff */
[----:B------:R-:W-:-:S05]  /*22a0*/  IMAD R3, R2, UR5, R3 ;  /* 0x0000000502037c24 */ /* 0x000fca000f8e0203 */
[----:B------:R-:W-:-:S03]  /*22b0*/  IADD3.X R5, R21, R5, R3, P1, !PT ;  /* 0x0000000515057210 */ /* 0x000fc60000ffe403 */
[----:B------:R-:W-:Y:S05]  /*22c0*/  @P0 BRA `(.L_x_37) ;  /* 0x0000004000300947 */ /* 0x000fea0003800000 */
[----:B------:R-:W0:Y:S01]  /*22d0*/  LDC.64 R6, c[0x0][0x5c8] ;  /* 0x00017200ff067b82 */ /* 0x000e220000000a00 */
[----:B-----5:R-:W-:Y:S01]  /*22e0*/  FSETP.NEU.AND P0, PT, R91, RZ, PT ;  /* 0x000000ff5b00720b */ /* 0x020fe20003f0d000 */
[----:B------:R-:W-:Y:S01]  /*22f0*/  IMAD R3, R94, -0x2, R9 ;  /* 0xfffffffe5e037824 */ /* 0x000fe200078e0209 */
[----:B------:R-:W-:Y:S01]  /*2300*/  BSSY B0, `(.L_x_37) ;  /* 0x0000408000007945 */ /* 0x000fe20003800000 */
[----:B------:R-:W-:-:S04]  /*2310*/  IMAD.WIDE R104, R19, 0x40, R92 ;  /* 0x0000004013687825 */ /* 0x000fc800078e025c */
[----:B------:R-:W-:Y:S02]  /*2320*/  IMAD.IADD R3, R3, 0x1, -R20 ;  /* 0x0000000103037824 */ /* 0x000fe400078e0a14 */
[----:B------:R-:W-:-:S03]  /*2330*/  IMAD.IADD R0, R99, 0x1, -R0 ;  /* 0x0000000163007824 */ /* 0x000fc600078e0a00 */
[----:B------:R-:W-:-:S04]  /*2340*/  ISETP.GT.AND P2, PT, R3, RZ, PT ;  /* 0x000000ff0300720c */ /* 0x000fc80003f44270 */
[----:B------:R-:W-:Y:S01]  /*2350*/  ISETP.GT.AND P1, PT, R0, RZ, P2 ;  /* 0x000000ff0000720c */ /* 0x000fe20001724270 */
[-C--:B0-----:R-:W-:Y:S02]  /*2360*/  IMAD R8, R105, R6.reuse, RZ ;  /* 0x0000000669087224 */ /* 0x081fe400078e02ff */
[----:B------:R-:W-:-:S04]  /*2370*/  IMAD.WIDE.U32 R106, R104, R6, R4 ;  /* 0x00000006686a7225 */ /* 0x000fc800078e0004 */
[----:B------:R-:W-:-:S04]  /*2380*/  IMAD R5, R104, R7, R8 ;  /* 0x0000000768057224 */ /* 0x000fc800078e0208 */
[----:B------:R-:W-:Y:S01]  /*2390*/  IMAD.IADD R9, R107, 0x1, R5 ;  /* 0x000000016b097824 */ /* 0x000fe200078e0205 */
[----:B------:R-:W-:Y:S06]  /*23a0*/  @!P0 BRA `(.L_x_38) ;  /* 0x0000002c00248947 */ /* 0x000fec0003800000 */
[----:B------:R-:W0:Y:S01]  /*23b0*/  LDC.64 R108, c[0x0][0x5b8] ;  /* 0x00016e00ff6c7b82 */ /* 0x000e220000000a00 */
[----:B------:R-:W-:-:S07]  /*23c0*/  ULDC.64 UR4, c[0x0][0x5c0] ;  /* 0x0001700000047ab9 */ /* 0x000fce0000000a00 */
[----:B------:R-:W1:Y:S08]  /*23d0*/  LDC.64 R110, c[0x0][0x5b0] ;  /* 0x00016c00ff6e7b82 */ /* 0x000e700000000a00 */
[----:B------:R-:W2:Y:S01]  /*23e0*/  LDC.64 R112, c[0x0][0x5a8] ;  /* 0x00016a00ff707b82 */ /* 0x000ea20000000a00 */
[-C--:B0-----:R-:W-:Y:S02]  /*23f0*/  IMAD R8, R13, R108.reuse, RZ ;  /* 0x0000006c0d087224 */ /* 0x081fe400078e02ff */
[----:B------:R-:W-:-:S04]  /*2400*/  IMAD.WIDE.U32 R4, R2, R108, R10 ;  /* 0x0000006c02047225 */ /* 0x000fc800078e000a */
[----:B------:R-:W-:Y:S01]  /*2410*/  IMAD R107, R2, R109, R8 ;  /* 0x0000006d026b7224 */ /* 0x000fe200078e0208 */
[----:B------:R-:W-:Y:S01]  /*2420*/  IADD3 R12, P0, R20, R4, RZ ;  /* 0x00000004140c7210 */ /* 0x000fe20007f1e0ff */
[----:B-1----:R-:W-:-:S03]  /*2430*/  IMAD R4, R105, R110, RZ ;  /* 0x0000006e69047224 */ /* 0x002fc600078e02ff */
[----:B------:R-:W-:Y:S01]  /*2440*/  IADD3.X R13, R21, R5, R107, P0, !PT ;  /* 0x00000005150d7210 */ /* 0x000fe200007fe46b */
[C---:B------:R-:W-:Y:S02]  /*2450*/  IMAD R109, R104.reuse, R111, R4 ;  /* 0x0000006f686d7224 */ /* 0x040fe400078e0204 */
[----:B------:R-:W-:-:S04]  /*2460*/  IMAD.WIDE.U32 R4, R104, R110, R12 ;  /* 0x0000006e68047225 */ /* 0x000fc800078e000c */
[----:B------:R-:W-:Y:S01]  /*2470*/  IMAD.IADD R5, R5, 0x1, R109 ;  /* 0x0000000105057824 */ /* 0x000fe200078e026d */
[----:B--2---:R-:W-:-:S04]  /*2480*/  LEA R14, P0, R4, R112, 0x1 ;  /* 0x00000070040e7211 */ /* 0x004fc800078008ff */
[----:B------:R-:W-:-:S05]  /*2490*/  LEA.HI.X R15, R4, R113, R5, 0x1, P0 ;  /* 0x00000071040f7211 */ /* 0x000fca00000f0c05 */
[----:B------:R-:W2:Y:S01]  /*24a0*/  @P1 LDG.E.LTC128B.U16 R19, desc[UR36][R14.64] ;  /* 0x000000240e131981 */ /* 0x000ea2000c1e1520 */
[----:B------:R-:W-:Y:S01]  /*24b0*/  IMAD.WIDE.U32 R4, R104, R110, R20 ;  /* 0x0000006e68047225 */ /* 0x000fe200078e0014 */
[----:B------:R-:W-:Y:S02]  /*24c0*/  BSSY B1, `(.L_x_39) ;  /* 0x0000015000017945 */ /* 0x000fe40003800000 */
[----:B------:R-:W-:-:S04]  /*24d0*/  IADD3 R100, P0, R10, R4, RZ ;  /* 0x000000040a647210 */ /* 0x000fc80007f1e0ff */
[----:B------:R-:W-:Y:S02]  /*24e0*/  IADD3.X R101, R11, R109, R5, P0, !PT ;  /* 0x0000006d0b657210 */ /* 0x000fe400007fe405 */
[----:B------:R-:W-:Y:S01]  /*24f0*/  LEA R8, P0, R106, UR4, 0x1 ;  /* 0x000000046a087c11 */ /* 0x000fe2000f8008ff */
[----:B------:R-:W-:-:S03]  /*2500*/  IMAD.WIDE.U32 R100, R2, R108, R100 ;  /* 0x0000006c02647225 */ /* 0x000fc600078e0064 */
[----:B------:R-:W-:Y:S02]  /*2510*/  LEA.HI.X R9, R106, UR5, R9, 0x1, P0 ;  /* 0x000000056a097c11 */ /* 0x000fe400080f0c09 */
[----:B------:R-:W-:-:S04]  /*2520*/  ISETP.GT.AND P0, PT, R3, 0x1, PT ;  /* 0x000000010300780c */ /* 0x000fc80003f04270 */
[----:B------:R-:W-:Y:S01]  /*2530*/  ISETP.GT.AND P3, PT, R0, RZ, P0 ;  /* 0x000000ff0000720c */ /* 0x000fe20000764270 */
[----:B--2---:R-:W-:-:S04]  /*2540*/  IMAD.U32 R4, R19, 0x10000, RZ ;  /* 0x0001000013047824 */ /* 0x004fc800078e00ff */
[----:B------:R-:W-:Y:S01]  /*2550*/  FMUL R5, R4, R91 ;  /* 0x0000005b04057220 */ /* 0x000fe20000400000 */
[----:B------:R-:W-:-:S03]  /*2560*/  LEA R4, P4, R100, R112, 0x1 ;  /* 0x0000007064047211 */ /* 0x000fc600078808ff */
[----:B------:R-:W-:-:S05]  /*2570*/  FFMA R5, R24, R90, R5 ;  /* 0x0000005a18057223 */ /* 0x000fca0000000005 */
[----:B------:R-:W-:Y:S01]  /*2580*/  F2FP.BF16.F32.PACK_AB R14, RZ, R5 ;  /* 0x00000005ff0e723e */ /* 0x000fe200000010ff */
[----:B------:R-:W-:-:S03]  /*2590*/  IMAD.IADD R5, R107, 0x1, R101 ;  /* 0x000000016b057824 */ /* 0x000fc600078e0265 */
[----:B------:R-:W-:Y:S01]  /*25a0*/  PRMT R15, R14, 0x7610, R15 ;  /* 0x000076100e0f7816 */ /* 0x000fe2000000000f */
[----:B------:R-:W-:Y:S01]  /*25b0*/  IMAD.SHL.U32 R14, R110, 0x8, RZ ;  /* 0x000000086e0e7824 */ /* 0x000fe200078e00ff */
[----:B------:R-:W-:-:S03]  /*25c0*/  LEA.HI.X R5, R100, R113, R5, 0x1, P4 ;  /* 0x0000007164057211 */ /* 0x000fc600020f0c05 */
[----:B------:R0:W-:Y:S02]  /*25d0*/  @P1 STG.E.U16 desc[UR36][R8.64], R15 ;  /* 0x0000000f08001986 */ /* 0x0001e4000c101524 */
[----:B0-----:R-:W-:Y:S01]  /*25e0*/  SHF.L.U64.HI R15, R110, 0x3, R111 ;  /* 0x000000036e0f7819 */ /* 0x001fe2000001026f */
[----:B------:R-:W-:Y:S06]  /*25f0*/  @!P3 BRA `(.L_x_40) ;  /* 0x000000000004b947 */ /* 0x000fec0003800000 */
[----:B------:R0:W5:Y:S02]  /*2600*/  LDG.E.LTC128B.U16 R19, desc[UR36][R4.64+0x2] ;  /* 0x0000022404137981 */ /* 0x000164000c1e1520 */
.L_x_40:
[----:B------:R-:W-:Y:S05]  /*2610*/  BSYNC B1 ;  /* 0x0000000000017941 */ /* 0x000fea0003800000 */
.L_x_39:
[----:B------:R-:W-:Y:S01]  /*2620*/  IMAD.WIDE.U32 R14, R104, R110, R14 ;  /* 0x0000006e680e7225 */ /* 0x000fe200078e000e */
[----:B------:R-:W-:-:S03]  /*2630*/  ISETP.GT.AND P2, PT, R0, 0x8, P2 ;  /* 0x000000080000780c */ /* 0x000fc60001744270 */
[----:B-----5:R-:W-:Y:S02]  /*2640*/  IMAD.U32 R22, R19, 0x10000, RZ ;  /* 0x0001000013167824 */ /* 0x020fe400078e00ff */
[----:B------:R-:W-:Y:S01]  /*2650*/  IMAD.IADD R109, R109, 0x1, R15 ;  /* 0x000000016d6d7824 */ /* 0x000fe200078e020f */
[----:B------:R-:W-:Y:S01]  /*2660*/  IADD3 R15, P1, R12, R14, RZ ;  /* 0x0000000e0c0f7210 */ /* 0x000fe20007f3e0ff */
[----:B------:R-:W-:-:S04]  /*2670*/  FMUL R22, R22, R91 ;  /* 0x0000005b16167220 */ /* 0x000fc80000400000 */
[----:B------:R-:W-:Y:S01]  /*2680*/  FFMA R22, R25, R90, R22 ;  /* 0x0000005a19167223 */ /* 0x000fe20000000016 */
[----:B------:R-:W-:Y:S01]  /*2690*/  IMAD.X R24, R109, 0x1, R13, P1 ;  /* 0x000000016d187824 */ /* 0x000fe200008e060d */
[----:B------:R-:W-:-:S03]  /*26a0*/  LEA R12, P1, R15, R112, 0x1 ;  /* 0x000000700f0c7211 */ /* 0x000fc600078208ff */
[----:B------:R-:W-:Y:S02]  /*26b0*/  F2FP.BF16.F32.PACK_AB R22, RZ, R22 ;  /* 0x00000016ff16723e */ /* 0x000fe400000010ff */
[----:B------:R-:W-:-:S03]  /*26c0*/  LEA.HI.X R13, R15, R113, R24, 0x1, P1 ;  /* 0x000000710f0d7211 */ /* 0x000fc600008f0c18 */
[----:B------:R1:W-:Y:S04]  /*26d0*/  @P3 STG.E.U16 desc[UR36][R8.64+0x2], R22 ;  /* 0x0000021608003986 */ /* 0x0003e8000c101524 */
[----:B------:R-:W2:Y:S01]  /*26e0*/  @P2 LDG.E.LTC128B.U16 R19, desc[UR36][R12.64] ;  /* 0x000000240c132981 */ /* 0x000ea2000c1e1520 */
[----:B------:R-:W-:Y:S01]  /*26f0*/  IADD3 R14, P1, P3, R10, R14, R20 ;  /* 0x0000000e0a0e7210 */ /* 0x000fe20007b3e014 */
[----:B------:R-:W-:Y:S01]  /*2700*/  BSSY B1, `(.L_x_41) ;  /* 0x0000011000017945 */ /* 0x000fe20003800000 */
[----:B------:R-:W-:Y:S02]  /*2710*/  SHF.L.U64.HI R7, R6, 0x4, R7 ;  /* 0x0000000406077819 */ /* 0x000fe40000010207 */
[----:B------:R-:W-:Y:S02]  /*2720*/  IADD3.X R15, R11, R109, R21, P1, P3 ;  /* 0x0000006d0b0f7210 */ /* 0x000fe40000fe6415 */
[----:B------:R-:W-:Y:S01]  /*2730*/  ISETP.GT.AND P0, PT, R0, 0x8, P0 ;  /* 0x000000080000780c */ /* 0x000fe20000704270 */
[----:B------:R-:W-:-:S04]  /*2740*/  IMAD.WIDE.U32 R14, R2, R108, R14 ;  /* 0x0000006c020e7225 */ /* 0x000fc800078e000e */
[----:B------:R-:W-:Y:S02]  /*2750*/  IMAD.IADD R2, R107, 0x1, R15 ;  /* 0x000000016b027824 */ /* 0x000fe400078e020f */
[----:B--2---:R-:W-:-:S04]  /*2760*/  IMAD.U32 R10, R19, 0x10000, RZ ;  /* 0x00010000130a7824 */ /* 0x004fc800078e00ff */
[----:B------:R-:W-:Y:S01]  /*2770*/  FMUL R11, R10, R91 ;  /* 0x0000005b0a0b7220 */ /* 0x000fe20000400000 */
[----:B------:R-:W-:Y:S02]  /*2780*/  LEA R10, P1, R6, R8, 0x4 ;  /* 0x00000008060a7211 */ /* 0x000fe400078220ff */
[----:B------:R-:W-:Y:S01]  /*2790*/  LEA R6, P3, R14, R112, 0x1 ;  /* 0x000000700e067211 */ /* 0x000fe200078608ff */
[----:B------:R-:W-:-:S05]  /*27a0*/  FFMA R11, R26, R90, R11 ;  /* 0x0000005a1a0b7223 */ /* 0x000fca000000000b */
[----:B------:R-:W-:Y:S01]  /*27b0*/  F2FP.BF16.F32.PACK_AB R12, RZ, R11 ;  /* 0x0000000bff0c723e */ /* 0x000fe200000010ff */
[----:B------:R-:W-:Y:S01]  /*27c0*/  IMAD.X R11, R7, 0x1, R9, P1 ;  /* 0x00000001070b7824 */ /* 0x000fe200008e0609 */
[----:B------:R-:W-:-:S04]  /*27d0*/  LEA.HI.X R7, R14, R113, R2, 0x1, P3 ;  /* 0x000000710e077211 */ /* 0x000fc800018f0c02 */
[----:B------:R1:W-:Y:S01]  /*27e0*/  @P2 STG.E.U16 desc[UR36][R10.64], R12 ;  /* 0x0000000c0a002986 */ /* 0x0003e2000c101524 */
[----:B------:R-:W-:Y:S05]  /*27f0*/  @!P0 BRA `(.L_x_42) ;  /* 0x0000000000048947 */ /* 0x000fea0003800000 */
[----:B------:R2:W5:Y:S02]  /*2800*/  LDG.E.LTC128B.U16 R19, desc[UR36][R6.64+0x2] ;  /* 0x0000022406137981 */ /* 0x000564000c1e1520 */
.L_x_42:
[----:B------:R-:W-:Y:S05]  /*2810*/  BSYNC B1 ;  /* 0x0000000000017941 */ /* 0x000fea0003800000 */
.L_x_41:
[----:B-----5:R-:W-:Y:S01]  /*2820*/  IMAD.U32 R2, R19, 0x10000, RZ ;  /* 0x0001000013027824 */ /* 0x020fe200078e00ff */
[----:B------:R-:W-:Y:S01]  /*2830*/  ISETP.GT.AND P1, PT, R3, 0x8, PT ;  /* 0x000000080300780c */ /* 0x000fe20003f24270 */
[----:B------:R-:W-:Y:S02]  /*2840*/  BSSY B1, `(.L_x_43) ;  /* 0x0000008000017945 */ /* 0x000fe40003800000 */
[----:B------:R-:W-:Y:S01]  /*2850*/  FMUL R2, R2, R91 ;  /* 0x0000005b02027220 */ /* 0x000fe20000400000 */
[----:B------:R-:W-:-:S03]  /*2860*/  ISETP.GT.AND P2, PT, R0, RZ, P1 ;  /* 0x000000ff0000720c */ /* 0x000fc60000f44270 */
[----:B------:R-:W-:-:S05]  /*2870*/  FFMA R2, R27, R90, R2 ;  /* 0x0000005a1b027223 */ /* 0x000fca0000000002 */
[----:B------:R-:W-:-:S05]  /*2880*/  F2FP.BF16.F32.PACK_AB R2, RZ, R2 ;  /* 0x00000002ff02723e */ /* 0x000fca00000010ff */
[----:B------:R3:W-:Y:S01]  /*2890*/  @P0 STG.E.U16 desc[UR36][R10.64+0x2], R2 ;  /* 0x000002020a000986 */ /* 0x0007e2000c101524 */
[----:B------:R-:W-:Y:S05]  /*28a0*/  @!P2 BRA `(.L_x_44) ;  /* 0x000000000004a947 */ /* 0x000fea0003800000 */
[----:B------:R4:W5:Y:S02]  /*28b0*/  LDG.E.LTC128B.U16 R19, desc[UR36][R4.64+0x10] ;  /* 0x0000102404137981 */ /* 0x000964000c1e1520 */
.L_x_44:
[----:B------:R-:W-:Y:S05]  /*28c0*/  BSYNC B1 ;  /* 0x0000000000017941 */ /* 0x000fea0003800000 */
.L_x_43:
[----:B---3-5:R-:W-:Y:S01]  /*28d0*/  IMAD.U32 R2, R19, 0x10000, RZ ;  /* 0x0001000013027824 */ /* 0x028fe200078e00ff */
        /* <DEDUP_REMOVED lines=9> */
.L_x_46:
[----:B------:R-:W-:Y:S05]  /*2970*/  BSYNC B1 ;  /* 0x0000000000017941 */ /* 0x000fea0003800000 */
.L_x_45:
[----:B-----5:R-:W-:Y:S01]  /*2980*/  IMAD.U32 R2, R19, 0x10000, RZ ;  /* 0x0001000013027824 */ /* 0x020fe200078e00ff */
[----:B------:R-:W-:Y:S01]  /*2990*/  ISETP.GT.AND P1, PT, R0, 0x8, P1 ;  /* 0x000000080000780c */ /* 0x000fe20000f24270 */
[----:B------:R-:W-:Y:S02]  /*29a0*/  BSSY B1, `(.L_x_47) ;  /* 0x0000007000017945 */ /* 0x000fe40003800000 */
[----:B------:R-:W-:-:S04]  /*29b0*/  FMUL R2, R2, R91 ;  /* 0x0000005b02027220 */ /* 0x000fc80000400000 */
[----:B------:R-:W-:-:S05]  /*29c0*/  FFMA R2, R29, R90, R2 ;  /* 0x0000005a1d027223 */ /* 0x000fca0000000002 */
[----:B------:R-:W-:-:S05]  /*29d0*/  F2FP.BF16.F32.PACK_AB R2, RZ, R2 ;  /* 0x00000002ff02723e */ /* 0x000fca00000010ff */
[----:B------:R0:W-:Y:S01]  /*29e0*/  @P3 STG.E.U16 desc[UR36][R8.64+0x12], R2 ;  /* 0x0000120208003986 */ /* 0x0001e2000c101524 */
[----:B------:R-:W-:Y:S05]  /*29f0*/  @!P1 BRA `(.L_x_48) ;  /* 0x0000000000049947 */ /* 0x000fea0003800000 */
[----:B------:R0:W5:Y:S02]  /*2a00*/  LDG.E.LTC128B.U16 R19, desc[UR36][R6.64+0x10] ;  /* 0x0000102406137981 */ /* 0x000164000c1e1520 */
.L_x_48:
[----:B------:R-:W-:Y:S05]  /*2a10*/  BSYNC B1 ;  /* 0x0000000000017941 */ /* 0x000fea0003800000 */
.L_x_47:
[----:B0----5:R-:W-:Y:S01]  /*2a20*/  IMAD.U32 R2, R19, 0x10000, RZ ;  /* 0x0001000013027824 */ /* 0x021fe200078e00ff */
[----:B------:R-:W-:Y:S01]  /*2a30*/  ISETP.GT.AND P0, PT, R0, 0x8, P0 ;  /* 0x000000080000780c */ /* 0x000fe20000704270 */
[----:B------:R-:W-:Y:S02]  /*2a40*/  BSSY B1, `(.L_x_49) ;  /* 0x0000007000017945 */ /* 0x000fe40003800000 */
[----:B---3--:R-:W-:-:S04]  /*2a50*/  FMUL R13, R2, R91 ;  /* 0x0000005b020d7220 */ /* 0x008fc80000400000 */
[----:B------:R-:W-:-:S05]  /*2a60*/  FFMA R13, R30, R90, R13 ;  /* 0x0000005a1e0d7223 */ /* 0x000fca000000000d */
[----:B------:R-:W-:-:S05]  /*2a70*/  F2FP.BF16.F32.PACK_AB R13, RZ, R13 ;  /* 0x0000000dff0d723e */ /* 0x000fca00000010ff */
[----:B------:R0:W-:Y:S01]  /*2a80*/  @P1 STG.E.U16 desc[UR36][R10.64+0x10], R13 ;  /* 0x0000100d0a001986 */ /* 0x0001e2000c101524 */
[----:B------:R-:W-:Y:S05]  /*2a90*/  @!P0 BRA `(.L_x_50) ;  /* 0x0000000000048947 */ /* 0x000fea0003800000 */
[----:B------:R3:W5:Y:S02]  /*2aa0*/  LDG.E.LTC128B.U16 R19, desc[UR36][R6.64+0x12] ;  /* 0x0000122406137981 */ /* 0x000764000c1e1520 */
.L_x_50:
[----:B------:R-:W-:Y:S05]  /*2ab0*/  BSYNC B1 ;  /* 0x0000000000017941 */ /* 0x000fea0003800000 */
.L_x_49:
        /* <DEDUP_REMOVED lines=10> */
.L_x_52:
[----:B------:R-:W-:Y:S05]  /*2b60*/  BSYNC B1 ;  /* 0x0000000000017941 */ /* 0x000fea0003800000 */
.L_x_51:
[----:B0----5:R-:W-:Y:S01]  /*2b70*/  IMAD.U32 R2, R19, 0x10000, RZ ;  /* 0x0001000013027824 */ /* 0x021fe200078e00ff */
        /* <DEDUP_REMOVED lines=9> */
.L_x_54:
[----:B------:R-:W-:Y:S05]  /*2c10*/  BSYNC B1 ;  /* 0x0000000000017941 */ /* 0x000fea0003800000 */
.L_x_53:
        /* <DEDUP_REMOVED lines=9> */
.L_x_56:
[----:B------:R-:W-:Y:S05]  /*2cb0*/  BSYNC B1 ;  /* 0x0000000000017941 */ /* 0x000fea0003800000 */
.L_x_55:
[----:B0----5:R-:W-:Y:S01]  /*2cc0*/  IMAD.U32 R2, R19, 0x10000, RZ ;  /* 0x0001000013027824 */ /* 0x021fe200078e00ff */
        /* <DEDUP_REMOVED lines=8> */
.L_x_58:
[----:B------:R-:W-:Y:S05]  /*2d50*/  BSYNC B1 ;  /* 0x0000000000017941 */ /* 0x000fea0003800000 */
.L_x_57:
        /* <DEDUP_REMOVED lines=10> */
.L_x_60:
[----:B------:R-:W-:Y:S05]  /*2e00*/  BSYNC B1 ;  /* 0x0000000000017941 */ /* 0x000fea0003800000 */
.L_x_59:
        /* <DEDUP_REMOVED lines=10> */
.L_x_62:
[----:B------:R-:W-:Y:S05]  /*2eb0*/  BSYNC B1 ;  /* 0x0000000000017941 */ /* 0x000fea0003800000 */
.L_x_61:
        /* <DEDUP_REMOVED lines=9> */
.L_x_64:
[----:B------:R-:W-:Y:S05]  /*2f50*/  BSYNC B1 ;  /* 0x0000000000017941 */ /* 0x000fea0003800000 */
.L_x_63:
        /* <DEDUP_REMOVED lines=9> */
.L_x_66:
[----:B------:R-:W-:Y:S05]  /*2ff0*/  BSYNC B1 ;  /* 0x0000000000017941 */ /* 0x000fea0003800000 */
.L_x_65:
        /* <DEDUP_REMOVED lines=10> */
.L_x_68:
[----:B------:R-:W-:Y:S05]  /*30a0*/  BSYNC B1 ;  /* 0x0000000000017941 */ /* 0x000fea0003800000 */
.L_x_67:
        /* <DEDUP_REMOVED lines=10> */
.L_x_70:
[----:B------:R-:W-:Y:S05]  /*3150*/  BSYNC B1 ;  /* 0x0000000000017941 */ /* 0x000fea0003800000 */
.L_x_69:
        /* <DEDUP_REMOVED lines=9> */
.L_x_72:
[----:B------:R-:W-:Y:S05]  /*31f0*/  BSYNC B1 ;  /* 0x0000000000017941 */ /* 0x000fea0003800000 */
.L_x_71:
        /* <DEDUP_REMOVED lines=9> */
.L_x_74:
[----:B------:R-:W-:Y:S05]  /*3290*/  BSYNC B1 ;  /* 0x0000000000017941 */ /* 0x000fea0003800000 */
.L_x_73:
        /* <DEDUP_REMOVED lines=10> */
.L_x_76:
[----:B------:R-:W-:Y:S05]  /*3340*/  BSYNC B1 ;  /* 0x0000000000017941 */ /* 0x000fea0003800000 */
.L_x_75:
        /* <DEDUP_REMOVED lines=10> */
.L_x_78:
[----:B------:R-:W-:Y:S05]  /*33f0*/  BSYNC B1 ;  /* 0x0000000000017941 */ /* 0x000fea0003800000 */
.L_x_77:
        /* <DEDUP_REMOVED lines=9> */
.L_x_80:
[----:B------:R-:W-:Y:S05]  /*3490*/  BSYNC B1 ;  /* 0x0000000000017941 */ /* 0x000fea0003800000 */
.L_x_79:
        /* <DEDUP_REMOVED lines=9> */
.L_x_82:
[----:B------:R-:W-:Y:S05]  /*3530*/  BSYNC B1 ;  /* 0x0000000000017941 */ /* 0x000fea0003800000 */
.L_x_81:
        /* <DEDUP_REMOVED lines=10> */
.L_x_84:
[----:B------:R-:W-:Y:S05]  /*35e0*/  BSYNC B1 ;  /* 0x0000000000017941 */ /* 0x000fea0003800000 */
.L_x_83:
        /* <DEDUP_REMOVED lines=10> */
.L_x_86:
[----:B------:R-:W-:Y:S05]  /*3690*/  BSYNC B1 ;  /* 0x0000000000017941 */ /* 0x000fea0003800000 */
.L_x_85:
        /* <DEDUP_REMOVED lines=9> */
.L_x_88:
[----:B------:R-:W-:Y:S05]  /*3730*/  BSYNC B1 ;  /* 0x0000000000017941 */ /* 0x000fea0003800000 */
.L_x_87:
        /* <DEDUP_REMOVED lines=9> */
.L_x_90:
[----:B------:R-:W-:Y:S05]  /*37d0*/  BSYNC B1 ;  /* 0x0000000000017941 */ /* 0x000fea0003800000 */
.L_x_89:
        /* <DEDUP_REMOVED lines=10> */
.L_x_92:
[----:B------:R-:W-:Y:S05]  /*3880*/  BSYNC B1 ;  /* 0x0000000000017941 */ /* 0x000fea0003800000 */
.L_x_91:
        /* <DEDUP_REMOVED lines=10> */
.L_x_94:
[----:B------:R-:W-:Y:S05]  /*3930*/  BSYNC B1 ;  /* 0x0000000000017941 */ /* 0x000fea0003800000 */
.L_x_93:
        /* <DEDUP_REMOVED lines=9> */
.L_x_96:
[----:B------:R-:W-:Y:S05]  /*39d0*/  BSYNC B1 ;  /* 0x0000000000017941 */ /* 0x000fea0003800000 */
.L_x_95:
        /* <DEDUP_REMOVED lines=9> */
.L_x_98:
[----:B------:R-:W-:Y:S05]  /*3a70*/  BSYNC B1 ;  /* 0x0000000000017941 */ /* 0x000fea0003800000 */
.L_x_97:
        /* <DEDUP_REMOVED lines=10> */
.L_x_100:
[----:B------:R-:W-:Y:S05]  /*3b20*/  BSYNC B1 ;  /* 0x0000000000017941 */ /* 0x000fea0003800000 */
.L_x_99:
        /* <DEDUP_REMOVED lines=10> */
.L_x_102:
[----:B------:R-:W-:Y:S05]  /*3bd0*/  BSYNC B1 ;  /* 0x0000000000017941 */ /* 0x000fea0003800000 */
.L_x_101:
        /* <DEDUP_REMOVED lines=9> */
.L_x_104:
[----:B------:R-:W-:Y:S05]  /*3c70*/  BSYNC B1 ;  /* 0x0000000000017941 */ /* 0x000fea0003800000 */
.L_x_103:
        /* <DEDUP_REMOVED lines=9> */
.L_x_106:
[----:B------:R-:W-:Y:S05]  /*3d10*/  BSYNC B1 ;  /* 0x0000000000017941 */ /* 0x000fea0003800000 */
.L_x_105:
        /* <DEDUP_REMOVED lines=10> */
.L_x_108:
[----:B------:R-:W-:Y:S05]  /*3dc0*/  BSYNC B1 ;  /* 0x0000000000017941 */ /* 0x000fea0003800000 */
.L_x_107:
        /* <DEDUP_REMOVED lines=10> */
.L_x_110:
[----:B------:R-:W-:Y:S05]  /*3e70*/  BSYNC B1 ;  /* 0x0000000000017941 */ /* 0x000fea0003800000 */
.L_x_109:
        /* <DEDUP_REMOVED lines=9> */
.L_x_112:
[----:B------:R-:W-:Y:S05]  /*3f10*/  BSYNC B1 ;  /* 0x0000000000017941 */ /* 0x000fea0003800000 */
.L_x_111:
        /* <DEDUP_REMOVED lines=9> */
.L_x_114:
[----:B------:R-:W-:Y:S05]  /*3fb0*/  BSYNC B1 ;  /* 0x0000000000017941 */ /* 0x000fea0003800000 */
.L_x_113:
        /* <DEDUP_REMOVED lines=10> */
.L_x_116:
[----:B------:R-:W-:Y:S05]  /*4060*/  BSYNC B1 ;  /* 0x0000000000017941 */ /* 0x000fea0003800000 */
.L_x_115:
        /* <DEDUP_REMOVED lines=10> */
.L_x_118:
[----:B------:R-:W-:Y:S05]  /*4110*/  BSYNC B1 ;  /* 0x0000000000017941 */ /* 0x000fea0003800000 */
.L_x_117:
        /* <DEDUP_REMOVED lines=9> */
.L_x_120:
[----:B------:R-:W-:Y:S05]  /*41b0*/  BSYNC B1 ;  /* 0x0000000000017941 */ /* 0x000fea0003800000 */
.L_x_119:
        /* <DEDUP_REMOVED lines=9> */
.L_x_122:
[----:B------:R-:W-:Y:S05]  /*4250*/  BSYNC B1 ;  /* 0x0000000000017941 */ /* 0x000fea0003800000 */
.L_x_121:
        /* <DEDUP_REMOVED lines=10> */
.L_x_124:
[----:B------:R-:W-:Y:S05]  /*4300*/  BSYNC B1 ;  /* 0x0000000000017941 */ /* 0x000fea0003800000 */
.L_x_123:
        /* <DEDUP_REMOVED lines=10> */
.L_x_126:
[----:B------:R-:W-:Y:S05]  /*43b0*/  BSYNC B1 ;  /* 0x0000000000017941 */ /* 0x000fea0003800000 */
.L_x_125:
        /* <DEDUP_REMOVED lines=9> */
.L_x_128:
[----:B------:R-:W-:Y:S05]  /*4450*/  BSYNC B1 ;  /* 0x0000000000017941 */ /* 0x000fea0003800000 */
.L_x_127:
        /* <DEDUP_REMOVED lines=9> */
.L_x_130:
[----:B------:R-:W-:Y:S05]  /*44f0*/  BSYNC B1 ;  /* 0x0000000000017941 */ /* 0x000fea0003800000 */
.L_x_129:
        /* <DEDUP_REMOVED lines=10> */
.L_x_132:
[----:B------:R-:W-:Y:S05]  /*45a0*/  BSYNC B1 ;  /* 0x0000000000017941 */ /* 0x000fea0003800000 */
.L_x_131:
        /* <DEDUP_REMOVED lines=10> */
.L_x_134:
[----:B------:R-:W-:Y:S05]  /*4650*/  BSYNC B1 ;  /* 0x0000000000017941 */ /* 0x000fea0003800000 */
.L_x_133:
        /* <DEDUP_REMOVED lines=9> */
.L_x_136:
[----:B------:R-:W-:Y:S05]  /*46f0*/  BSYNC B1 ;  /* 0x0000000000017941 */ /* 0x000fea0003800000 */
.L_x_135:
        /* <DEDUP_REMOVED lines=9> */
.L_x_138:
[----:B------:R-:W-:Y:S05]  /*4790*/  BSYNC B1 ;  /* 0x0000000000017941 */ /* 0x000fea0003800000 */
.L_x_137:
        /* <DEDUP_REMOVED lines=10> */
.L_x_140:
[----:B------:R-:W-:Y:S05]  /*4840*/  BSYNC B1 ;  /* 0x0000000000017941 */ /* 0x000fea0003800000 */
.L_x_139:
        /* <DEDUP_REMOVED lines=10> */
.L_x_142:
[----:B------:R-:W-:Y:S05]  /*48f0*/  BSYNC B1 ;  /* 0x0000000000017941 */ /* 0x000fea0003800000 */
.L_x_141:
        /* <DEDUP_REMOVED lines=9> */
.L_x_144:
[----:B------:R-:W-:Y:S05]  /*4990*/  BSYNC B1 ;  /* 0x0000000000017941 */ /* 0x000fea0003800000 */
.L_x_143:
        /* <DEDUP_REMOVED lines=9> */
.L_x_146:
[----:B------:R-:W-:Y:S05]  /*4a30*/  BSYNC B1 ;  /* 0x0000000000017941 */ /* 0x000fea0003800000 */
.L_x_145:
        /* <DEDUP_REMOVED lines=10> */
.L_x_148:
[----:B------:R-:W-:Y:S05]  /*4ae0*/  BSYNC B1 ;  /* 0x0000000000017941 */ /* 0x000fea0003800000 */
.L_x_147:
        /* <DEDUP_REMOVED lines=10> */
.L_x_150:
[----:B------:R-:W-:Y:S05]  /*4b90*/  BSYNC B1 ;  /* 0x0000000000017941 */ /* 0x000fea0003800000 */
.L_x_149:
        /* <DEDUP_REMOVED lines=9> */
.L_x_152:
[----:B------:R-:W-:Y:S05]  /*4c30*/  BSYNC B1 ;  /* 0x0000000000017941 */ /* 0x000fea0003800000 */
.L_x_151:
        /* <DEDUP_REMOVED lines=9> */
.L_x_154:
[----:B------:R-:W-:Y:S05]  /*4cd0*/  BSYNC B1 ;  /* 0x0000000000017941 */ /* 0x000fea0003800000 */
.L_x_153:
        /* <DEDUP_REMOVED lines=10> */
.L_x_156:
[----:B------:R-:W-:Y:S05]  /*4d80*/  BSYNC B1 ;  /* 0x0000000000017941 */ /* 0x000fea0003800000 */
.L_x_155:
[----:B0----5:R-:W-:Y:S01]  /*4d90*/  IMAD.U32 R2, R19, 0x10000, RZ ;  /* 0x0001000013027824 */ /* 0x021fe200078e00ff */
[----:B------:R-:W-:Y:S01]  /*4da0*/  ISETP.GT.AND P0, PT, R3, 0x79, PT ;  /* 0x000000790300780c */ /* 0x000fe20003f04270 */
[----:B------:R-:W-:Y:S01]  /*4db0*/  @P2 IMAD.MOV.U32 R3, RZ, RZ, R9 ;  /* 0x000000ffff032224 */ /* 0x000fe200078e0009 */
[----:B------:R-:W-:Y:S01]  /*4dc0*/  BSSY B1, `(.L_x_157) ;  /* 0x0000009000017945 */ /* 0x000fe20003800000 */
[----:B------:R-:W-:Y:S01]  /*4dd0*/  FMUL R13, R2, R91 ;  /* 0x0000005b020d7220 */ /* 0x000fe20000400000 */
[----:B------:R-:W-:Y:S01]  /*4de0*/  @P2 IMAD.MOV.U32 R2, RZ, RZ, R8 ;  /* 0x000000ffff022224 */ /* 0x000fe200078e0008 */
[----:B------:R-:W-:Y:S02]  /*4df0*/  ISETP.GT.AND P3, PT, R0, RZ, P0 ;  /* 0x000000ff0000720c */ /* 0x000fe40000764270 */
[----:B------:R-:W-:-:S05]  /*4e00*/  FFMA R13, R84, R90, R13 ;  /* 0x0000005a540d7223 */ /* 0x000fca000000000d */
[----:B------:R-:W-:-:S05]  /*4e10*/  F2FP.BF16.F32.PACK_AB R13, RZ, R13 ;  /* 0x0000000dff0d723e */ /* 0x000fca00000010ff */
[----:B------:R0:W-:Y:S01]  /*4e20*/  @P2 STG.E.U16 desc[UR36][R2.64+0xf0], R13 ;  /* 0x0000f00d02002986 */ /* 0x0001e2000c101524 */
[----:B------:R-:W-:Y:S05]  /*4e30*/  @!P3 BRA `(.L_x_158) ;  /* 0x000000000004b947 */ /* 0x000fea0003800000 */
[----:B------:R0:W5:Y:S02]  /*4e40*/  LDG.E.LTC128B.U16 R19, desc[UR36][R4.64+0xf2] ;  /* 0x0000f22404137981 */ /* 0x000164000c1e1520 */
.L_x_158:
[----:B------:R-:W-:Y:S05]  /*4e50*/  BSYNC B1 ;  /* 0x0000000000017941 */ /* 0x000fea0003800000 */
.L_x_157:
        /* <DEDUP_REMOVED lines=9> */
.L_x_160:
[----:B------:R-:W-:Y:S05]  /*4ef0*/  BSYNC B1 ;  /* 0x0000000000017941 */ /* 0x000fea0003800000 */
.L_x_159:
[----:B0----5:R-:W-:Y:S01]  /*4f00*/  IMAD.U32 R2, R19, 0x10000, RZ ;  /* 0x0001000013027824 */ /* 0x021fe200078e00ff */
[----:B------:R-:W-:Y:S01]  /*4f10*/  ISETP.GT.AND P0, PT, R0, 0x8, P0 ;  /* 0x000000080000780c */ /* 0x000fe20000704270 */
[----:B------:R-:W-:Y:S02]  /*4f20*/  BSSY B1, `(.L_x_161) ;  /* 0x000000a000017945 */ /* 0x000fe40003800000 */
[----:B------:R-:W-:Y:S01]  /*4f30*/  FMUL R3, R2, R91 ;  /* 0x0000005b02037220 */ /* 0x000fe20000400000 */
[----:B------:R-:W-:-:S03]  /*4f40*/  @P1 IMAD.MOV.U32 R2, RZ, RZ, R10 ;  /* 0x000000ffff021224 */ /* 0x000fc600078e000a */
[----:B------:R-:W-:-:S05]  /*4f50*/  FFMA R3, R86, R90, R3 ;  /* 0x0000005a56037223 */ /* 0x000fca0000000003 */
[----:B------:R-:W-:-:S04]  /*4f60*/  F2FP.BF16.F32.PACK_AB R3, RZ, R3 ;  /* 0x00000003ff03723e */ /* 0x000fc800000010ff */
[----:B----4-:R-:W-:Y:S01]  /*4f70*/  PRMT R4, R3, 0x7610, R4 ;  /* 0x0000761003047816 */ /* 0x010fe20000000004 */
[----:B------:R-:W-:-:S05]  /*4f80*/  @P1 IMAD.MOV.U32 R3, RZ, RZ, R11 ;  /* 0x000000ffff031224 */ /* 0x000fca00078e000b */
[----:B------:R0:W-:Y:S01]  /*4f90*/  @P1 STG.E.U16 desc[UR36][R2.64+0xf0], R4 ;  /* 0x0000f00402001986 */ /* 0x0001e2000c101524 */
[----:B------:R-:W-:Y:S05]  /*4fa0*/  @!P0 BRA `(.L_x_162) ;  /* 0x0000000000048947 */ /* 0x000fea0003800000 */
[----:B------:R4:W5:Y:S02]  /*4fb0*/  LDG.E.LTC128B.U16 R19, desc[UR36][R6.64+0xf2] ;  /* 0x0000f22406137981 */ /* 0x000964000c1e1520 */
.L_x_162:
[----:B------:R-:W-:Y:S05]  /*4fc0*/  BSYNC B1 ;  /* 0x0000000000017941 */ /* 0x000fea0003800000 */
.L_x_161:
[----:B------:R-:W-:Y:S05]  /*4fd0*/  @!P0 BRA `(.L_x_163) ;  /* 0x0000001000e88947 */ /* 0x000fea0003800000 */
[----:B-----5:R-:W-:-:S04]  /*4fe0*/  IMAD.U32 R0, R19, 0x10000, RZ ;  /* 0x0001000013007824 */ /* 0x020fc800078e00ff */
[----:B------:R-:W-:-:S04]  /*4ff0*/  FMUL R0, R0, R91 ;  /* 0x0000005b00007220 */ /* 0x000fc80000400000 */
[----:B------:R-:W-:-:S05]  /*5000*/  FFMA R0, R87, R90, R0 ;  /* 0x0000005a57007223 */ /* 0x000fca0000000000 */
[----:B------:R-:W-:-:S05]  /*5010*/  F2FP.BF16.F32.PACK_AB R0, RZ, R0 ;  /* 0x00000000ff00723e */ /* 0x000fca00000010ff */
[----:B------:R0:W-:Y:S01]  /*5020*/  STG.E.U16 desc[UR36][R10.64+0xf2], R0 ;  /* 0x0000f2000a007986 */ /* 0x0001e2000c101524 */
[----:B------:R-:W-:Y:S05]  /*5030*/  BRA `(.L_x_163) ;  /* 0x0000001000d07947 */ /* 0x000fea0003800000 */
.L_x_38:
[----:B------:R-:W-:Y:S01]  /*5040*/  ISETP.GT.AND P0, PT, R3, 0x1, PT ;  /* 0x000000010300780c */ /* 0x000fe20003f04270 */
[----:B------:R-:W-:Y:S01]  /*5050*/  ULDC.64 UR4, c[0x0][0x5c0] ;  /* 0x0001700000047ab9 */ /* 0x000fe20000000a00 */
[-C--:B------:R-:W-:Y:S01]  /*5060*/  FMUL R24, R24, R90.reuse ;  /* 0x0000005a18187220 */ /* 0x080fe20000400000 */
[-C--:B------:R-:W-:Y:S01]  /*5070*/  FMUL R25, R25, R90.reuse ;  /* 0x0000005a19197220 */ /* 0x080fe20000400000 */
[----:B------:R-:W-:Y:S01]  /*5080*/  ISETP.GT.AND P3, PT, R0, RZ, P0 ;  /* 0x000000ff0000720c */ /* 0x000fe20000764270 */
[-C--:B------:R-:W-:Y:S01]  /*5090*/  FMUL R26, R26, R90.reuse ;  /* 0x0000005a1a1a7220 */ /* 0x080fe20000400000 */
[----:B------:R-:W-:Y:S01]  /*50a0*/  LEA R4, P4, R106, UR4, 0x1 ;  /* 0x000000046a047c11 */ /* 0x000fe2000f8808ff */
[----:B------:R-:W-:Y:S01]  /*50b0*/  FMUL R27, R27, R90 ;  /* 0x0000005a1b1b7220 */ /* 0x000fe20000400000 */
[----:B------:R-:W-:Y:S01]  /*50c0*/  F2FP.BF16.F32.PACK_AB R24, RZ, R24 ;  /* 0x00000018ff18723e */ /* 0x000fe200000010ff */
[-C--:B------:R-:W-:Y:S01]  /*50d0*/  FMUL R28, R28, R90.reuse ;  /* 0x0000005a1c1c7220 */ /* 0x080fe20000400000 */
[----:B------:R-:W-:Y:S01]  /*50e0*/  LEA.HI.X R5, R106, UR5, R9, 0x1, P4 ;  /* 0x000000056a057c11 */ /* 0x000fe2000a0f0c09 */
[-C--:B------:R-:W-:Y:S01]  /*50f0*/  FMUL R29, R29, R90.reuse ;  /* 0x0000005a1d1d7220 */ /* 0x080fe20000400000 */
[----:B------:R-:W-:Y:S01]  /*5100*/  F2FP.BF16.F32.PACK_AB R25, RZ, R25 ;  /* 0x00000019ff19723e */ /* 0x000fe200000010ff */
[-C--:B------:R-:W-:Y:S01]  /*5110*/  FMUL R30, R30, R90.reuse ;  /* 0x0000005a1e1e7220 */ /* 0x080fe20000400000 */
[----:B------:R-:W-:Y:S01]  /*5120*/  SHF.L.U64.HI R7, R6, 0x4, R7 ;  /* 0x0000000406077819 */ /* 0x000fe20000010207 */
[----:B------:R-:W-:Y:S01]  /*5130*/  @P1 STG.E.U16 desc[UR36][R4.64], R24 ;  /* 0x0000001804001986 */ /* 0x000fe2000c101524 */
[----:B------:R-:W-:Y:S01]  /*5140*/  ISETP.GT.AND P1, PT, R3, 0x8, PT ;  /* 0x000000080300780c */ /* 0x000fe20003f24270 */
[----:B------:R-:W-:Y:S01]  /*5150*/  FMUL R31, R31, R90 ;  /* 0x0000005a1f1f7220 */ /* 0x000fe20000400000 */
[----:B------:R-:W-:Y:S01]  /*5160*/  ISETP.GT.AND P4, PT, R0, 0x8, P0 ;  /* 0x000000080000780c */ /* 0x000fe20000784270 */
[----:B------:R-:W-:Y:S01]  /*5170*/  @P3 STG.E.U16 desc[UR36][R4.64+0x2], R25 ;  /* 0x0000021904003986 */ /* 0x000fe2000c101524 */
[----:B------:R-:W-:Y:S01]  /*5180*/  LEA R6, P3, R6, R4, 0x4 ;  /* 0x0000000406067211 */ /* 0x000fe200078620ff */
[-C--:B------:R-:W-:Y:S01]  /*5190*/  FMUL R32, R32, R90.reuse ;  /* 0x0000005a20207220 */ /* 0x080fe20000400000 */
[C---:B------:R-:W-:Y:S01]  /*51a0*/  ISETP.GT.AND P2, PT, R0.reuse, 0x8, P2 ;  /* 0x000000080000780c */ /* 0x040fe20001744270 */
[-C--:B------:R-:W-:Y:S01]  /*51b0*/  FMUL R33, R33, R90.reuse ;  /* 0x0000005a21217220 */ /* 0x080fe20000400000 */
[----:B------:R-:W-:Y:S01]  /*51c0*/  ISETP.GT.AND P0, PT, R3, 0x9, PT ;  /* 0x000000090300780c */ /* 0x000fe20003f04270 */
[----:B------:R-:W-:Y:S01]  /*51d0*/  IMAD.X R7, R7, 0x1, R5, P3 ;  /* 0x0000000107077824 */ /* 0x000fe200018e0605 */
[----:B------:R-:W-:Y:S01]  /*51e0*/  ISETP.GT.AND P5, PT, R0, RZ, P1 ;  /* 0x000000ff0000720c */ /* 0x000fe20000fa4270 */
[-C--:B------:R-:W-:Y:S01]  /*51f0*/  FMUL R34, R34, R90.reuse ;  /* 0x0000005a22227220 */ /* 0x080fe20000400000 */
[----:B------:R-:W-:Y:S01]  /*5200*/  ISETP.GT.AND P3, PT, R0, RZ, P0 ;  /* 0x000000ff0000720c */ /* 0x000fe20000764270 */
[----:B------:R-:W-:Y:S01]  /*5210*/  FMUL R35, R35, R90 ;  /* 0x0000005a23237220 */ /* 0x000fe20000400000 */
[----:B------:R-:W-:Y:S01]  /*5220*/  F2FP.BF16.F32.PACK_AB R26, RZ, R26 ;  /* 0x0000001aff1a723e */ /* 0x000fe200000010ff */
[-C--:B------:R-:W-:Y:S01]  /*5230*/  FMUL R36, R36, R90.reuse ;  /* 0x0000005a24247220 */ /* 0x080fe20000400000 */
[----:B------:R-:W-:Y:S01]  /*5240*/  F2FP.BF16.F32.PACK_AB R27, RZ, R27 ;  /* 0x0000001bff1b723e */ /* 0x000fe200000010ff */
[----:B------:R-:W-:Y:S01]  /*5250*/  FMUL R37, R37, R90 ;  /* 0x0000005a25257220 */ /* 0x000fe20000400000 */
[----:B------:R-:W-:Y:S01]  /*5260*/  F2FP.BF16.F32.PACK_AB R28, RZ, R28 ;  /* 0x0000001cff1c723e */ /* 0x000fe200000010ff */
[----:B------:R-:W-:Y:S01]  /*5270*/  @P2 STG.E.U16 desc[UR36][R6.64], R26 ;  /* 0x0000001a06002986 */ /* 0x000fe2000c101524 */
[----:B------:R-:W-:Y:S01]  /*5280*/  F2FP.BF16.F32.PACK_AB R29, RZ, R29 ;  /* 0x0000001dff1d723e */ /* 0x000fe200000010ff */
[-C--:B------:R-:W-:Y:S01]  /*5290*/  FMUL R38, R38, R90.reuse ;  /* 0x0000005a26267220 */ /* 0x080fe20000400000 */
[C---:B------:R-:W-:Y:S01]  /*52a0*/  ISETP.GT.AND P2, PT, R0.reuse, 0x8, P1 ;  /* 0x000000080000780c */ /* 0x040fe20000f44270 */
[----:B------:R-:W-:Y:S01]  /*52b0*/  @P4 STG.E.U16 desc[UR36][R6.64+0x2], R27 ;  /* 0x0000021b06004986 */ /* 0x000fe2000c101524 */
[----:B------:R-:W-:Y:S01]  /*52c0*/  ISETP.GT.AND P1, PT, R3, 0x10, PT ;  /* 0x000000100300780c */ /* 0x000fe20003f24270 */
[----:B------:R-:W-:Y:S01]  /*52d0*/  FMUL R39, R39, R90 ;  /* 0x0000005a27277220 */ /* 0x000fe20000400000 */
[----:B------:R-:W-:Y:S01]  /*52e0*/  F2FP.BF16.F32.PACK_AB R30, RZ, R30 ;  /* 0x0000001eff1e723e */ /* 0x000fe200000010ff */
[----:B------:R-:W-:Y:S01]  /*52f0*/  @P5 STG.E.U16 desc[UR36][R4.64+0x10], R28 ;  /* 0x0000101c04005986 */ /* 0x000fe2000c101524 */
[----:B------:R-:W-:Y:S01]  /*5300*/  ISETP.GT.AND P4, PT, R0, RZ, P1 ;  /* 0x000000ff0000720c */ /* 0x000fe20000f84270 */
[-C--:B------:R-:W-:Y:S01]  /*5310*/  FMUL R40, R40, R90.reuse ;  /* 0x0000005a28287220 */ /* 0x080fe20000400000 */
[----:B------:R-:W-:Y:S01]  /*5320*/  F2FP.BF16.F32.PACK_AB R31, RZ, R31 ;  /* 0x0000001fff1f723e */ /* 0x000fe200000010ff */
[----:B------:R-:W-:Y:S01]  /*5330*/  @P3 STG.E.U16 desc[UR36][R4.64+0x12], R29 ;  /* 0x0000121d04003986 */ /* 0x000fe2000c101524 */
[----:B------:R-:W-:Y:S01]  /*5340*/  ISETP.GT.AND P3, PT, R0, 0x8, P0 ;  /* 0x000000080000780c */ /* 0x000fe20000764270 */
[----:B------:R-:W-:Y:S01]  /*5350*/  FMUL R41, R41, R90 ;  /* 0x0000005a29297220 */ /* 0x000fe20000400000 */
[----:B------:R-:W-:Y:S01]  /*5360*/  ISETP.GT.AND P0, PT, R3, 0x11, PT ;  /* 0x000000110300780c */ /* 0x000fe20003f04270 */
[----:B------:R-:W-:Y:S01]  /*5370*/  @P2 STG.E.U16 desc[UR36][R6.64+0x10], R30 ;  /* 0x0000101e06002986 */ /* 0x000fe2000c101524 */
[----:B------:R-:W-:Y:S01]  /*5380*/  F2FP.BF16.F32.PACK_AB R32, RZ, R32 ;  /* 0x00000020ff20723e */ /* 0x000fe200000010ff */
[-C--:B------:R-:W-:Y:S01]  /*5390*/  FMUL R42, R42, R90.reuse ;  /* 0x0000005a2a2a7220 */ /* 0x080fe20000400000 */
[C---:B------:R-:W-:Y:S01]  /*53a0*/  ISETP.GT.AND P5, PT, R0.reuse, RZ, P0 ;  /* 0x000000ff0000720c */ /* 0x040fe200007a4270 */
[-C--:B------:R-:W-:Y:S01]  /*53b0*/  FMUL R43, R43, R90.reuse ;  /* 0x0000005a2b2b7220 */ /* 0x080fe20000400000 */
[----:B------:R-:W-:Y:S01]  /*53c0*/  ISETP.GT.AND P2, PT, R0, 0x8, P1 ;  /* 0x000000080000780c */ /* 0x000fe20000f44270 */
[-C--:B------:R-:W-:Y:S01]  /*53d0*/  FMUL R44, R44, R90.reuse ;  /* 0x0000005a2c2c7220 */ /* 0x080fe20000400000 */
[----:B------:R-:W-:Y:S01]  /*53e0*/  ISETP.GT.AND P1, PT, R3, 0x18, PT ;  /* 0x000000180300780c */ /* 0x000fe20003f24270 */
[-C--:B------:R-:W-:Y:S01]  /*53f0*/  FMUL R45, R45, R90.reuse ;  /* 0x0000005a2d2d7220 */ /* 0x080fe20000400000 */
[----:B------:R-:W-:Y:S01]  /*5400*/  F2FP.BF16.F32.PACK_AB R33, RZ, R33 ;  /* 0x00000021ff21723e */ /* 0x000fe200000010ff */
[----:B------:R-:W-:Y:S01]  /*5410*/  @P3 STG.E.U16 desc[UR36][R6.64+0x12], R31 ;  /* 0x0000121f06003986 */ /* 0x000fe2000c101524 */
[----:B------:R-:W-:Y:S01]  /*5420*/  ISETP.GT.AND P3, PT, R0, 0x8, P0 ;  /* 0x000000080000780c */ /* 0x000fe20000764270 */
[-C--:B------:R-:W-:Y:S01]  /*5430*/  FMUL R46, R46, R90.reuse ;  /* 0x0000005a2e2e7220 */ /* 0x080fe20000400000 */
[----:B------:R-:W-:Y:S01]  /*5440*/  ISETP.GT.AND P0, PT, R3, 0x19, PT ;  /* 0x000000190300780c */ /* 0x000fe20003f04270 */
[----:B------:R-:W-:Y:S01]  /*5450*/  @P4 STG.E.U16 desc[UR36][R4.64+0x20], R32 ;  /* 0x0000202004004986 */ /* 0x000fe2000c101524 */
[C---:B------:R-:W-:Y:S01]  /*5460*/  ISETP.GT.AND P4, PT, R0.reuse, RZ, P1 ;  /* 0x000000ff0000720c */ /* 0x040fe20000f84270 */
[----:B------:R-:W-:Y:S01]  /*5470*/  FMUL R47, R47, R90 ;  /* 0x0000005a2f2f7220 */ /* 0x000fe20000400000 */
[----:B------:R-:W-:Y:S01]  /*5480*/  F2FP.BF16.F32.PACK_AB R34, RZ, R34 ;  /* 0x00000022ff22723e */ /* 0x000fe200000010ff */
[----:B------:R-:W-:Y:S01]  /*5490*/  @P5 STG.E.U16 desc[UR36][R4.64+0x22], R33 ;  /* 0x0000222104005986 */ /* 0x000fe2000c101524 */
[----:B------:R-:W-:Y:S01]  /*54a0*/  ISETP.GT.AND P5, PT, R0, RZ, P0 ;  /* 0x000000ff0000720c */ /* 0x000fe200007a4270 */
[----:B------:R-:W-:Y:S01]  /*54b0*/  FMUL R48, R48, R90 ;  /* 0x0000005a30307220 */ /* 0x000fe20000400000 */
[----:B------:R-:W-:Y:S01]  /*54c0*/  F2FP.BF16.F32.PACK_AB R35, RZ, R35 ;  /* 0x00000023ff23723e */ /* 0x000fe200000010ff */
[----:B------:R-:W-:Y:S01]  /*54d0*/  @P2 STG.E.U16 desc[UR36][R6.64+0x20], R34 ;  /* 0x0000202206002986 */ /* 0x000fe2000c101524 */
[----:B------:R-:W-:Y:S01]  /*54e0*/  F2FP.BF16.F32.PACK_AB R36, RZ, R36 ;  /* 0x00000024ff24723e */ /* 0x000fe200000010ff */
[-C--:B------:R-:W-:Y:S01]  /*54f0*/  FMUL R49, R49, R90.reuse ;  /* 0x0000005a31317220 */ /* 0x080fe20000400000 */
[----:B------:R-:W-:Y:S01]  /*5500*/  ISETP.GT.AND P2, PT, R0, 0x8, P1 ;  /* 0x000000080000780c */ /* 0x000fe20000f44270 */
[----:B------:R-:W-:Y:S01]  /*5510*/  @P3 STG.E.U16 desc[UR36][R6.64+0x22], R35 ;  /* 0x0000222306003986 */ /* 0x000fe2000c101524 */
[----:B------:R-:W-:Y:S01]  /*5520*/  ISETP.GT.AND P1, PT, R3, 0x20, PT ;  /* 0x000000200300780c */ /* 0x000fe20003f24270 */
[-C--:B------:R-:W-:Y:S01]  /*5530*/  FMUL R50, R50, R90.reuse ;  /* 0x0000005a32327220 */ /* 0x080fe20000400000 */
[----:B------:R-:W-:Y:S01]  /*5540*/  F2FP.BF16.F32.PACK_AB R37, RZ, R37 ;  /* 0x00000025ff25723e */ /* 0x000fe200000010ff */
[----:B------:R-:W-:Y:S01]  /*5550*/  @P4 STG.E.U16 desc[UR36][R4.64+0x30], R36 ;  /* 0x0000302404004986 */ /* 0x000fe2000c101524 */
[C---:B------:R-:W-:Y:S01]  /*5560*/  ISETP.GT.AND P3, PT, R0.reuse, 0x8, P0 ;  /* 0x000000080000780c */ /* 0x040fe20000764270 */
[-C--:B------:R-:W-:Y:S01]  /*5570*/  FMUL R51, R51, R90.reuse ;  /* 0x0000005a33337220 */ /* 0x080fe20000400000 */
[----:B------:R-:W-:Y:S01]  /*5580*/  ISETP.GT.AND P0, PT, R3, 0x21, PT ;  /* 0x000000210300780c */ /* 0x000fe20003f04270 */
[----:B------:R-:W-:Y:S01]  /*5590*/  @P5 STG.E.U16 desc[UR36][R4.64+0x32], R37 ;  /* 0x0000322504005986 */ /* 0x000fe2000c101524 */
[----:B------:R-:W-:Y:S01]  /*55a0*/  ISETP.GT.AND P4, PT, R0, RZ, P1 ;  /* 0x000000ff0000720c */ /* 0x000fe20000f84270 */
[----:B------:R-:W-:Y:S01]  /*55b0*/  FMUL R52, R52, R90 ;  /* 0x0000005a34347220 */ /* 0x000fe20000400000 */
[----:B------:R-:W-:Y:S01]  /*55c0*/  F2FP.BF16.F32.PACK_AB R38, RZ, R38 ;  /* 0x00000026ff26723e */ /* 0x000fe200000010ff */
[-C--:B------:R-:W-:Y:S01]  /*55d0*/  FMUL R53, R53, R90.reuse ;  /* 0x0000005a35357220 */ /* 0x080fe20000400000 */
        /* <DEDUP_REMOVED lines=113> */
[----:B------:R-:W-:Y:S01]  /*5cf0*/  FMUL R87, R87, R90 ;  /* 0x0000005a57577220 */ /* 0x000fe20000400000 */
[----:B------:R-:W-:Y:S01]  /*5d00*/  ISETP.GT.AND P0, PT, R3, 0x51, PT ;  /* 0x000000510300780c */ /* 0x000fe20003f04270 */
[----:B------:R-:W-:Y:S01]  /*5d10*/  @P5 STG.E.U16 desc[UR36][R4.64+0x92], R61 ;  /* 0x0000923d04005986 */ /* 0x000fe2000c101524 */
[----:B------:R-:W-:-:S02]  /*5d20*/  ISETP.GT.AND P4, PT, R0, RZ, P1 ;  /* 0x000000ff0000720c */ /* 0x000fc40000f84270 */
[----:B------:R-:W-:Y:S02]  /*5d30*/  F2FP.BF16.F32.PACK_AB R62, RZ, R62 ;  /* 0x0000003eff3e723e */ /* 0x000fe400000010ff */
[C---:B------:R-:W-:Y:S02]  /*5d40*/  ISETP.GT.AND P5, PT, R0.reuse, RZ, P0 ;  /* 0x000000ff0000720c */ /* 0x040fe400007a4270 */
[----:B------:R-:W-:Y:S01]  /*5d50*/  F2FP.BF16.F32.PACK_AB R63, RZ, R63 ;  /* 0x0000003fff3f723e */ /* 0x000fe200000010ff */
[----:B------:R-:W-:Y:S01]  /*5d60*/  @P2 STG.E.U16 desc[UR36][R6.64+0x90], R62 ;  /* 0x0000903e06002986 */ /* 0x000fe2000c101524 */
[----:B------:R-:W-:Y:S02]  /*5d70*/  F2FP.BF16.F32.PACK_AB R64, RZ, R64 ;  /* 0x00000040ff40723e */ /* 0x000fe400000010ff */
[----:B------:R-:W-:Y:S01]  /*5d80*/  ISETP.GT.AND P2, PT, R0, 0x8, P1 ;  /* 0x000000080000780c */ /* 0x000fe20000f44270 */
[----:B------:R-:W-:Y:S01]  /*5d90*/  @P3 STG.E.U16 desc[UR36][R6.64+0x92], R63 ;  /* 0x0000923f06003986 */ /* 0x000fe2000c101524 */
[----:B------:R-:W-:-:S02]  /*5da0*/  ISETP.GT.AND P1, PT, R3, 0x58, PT ;  /* 0x000000580300780c */ /* 0x000fc40003f24270 */
[----:B------:R-:W-:Y:S01]  /*5db0*/  F2FP.BF16.F32.PACK_AB R65, RZ, R65 ;  /* 0x00000041ff41723e */ /* 0x000fe200000010ff */
[----:B------:R-:W-:Y:S01]  /*5dc0*/  @P4 STG.E.U16 desc[UR36][R4.64+0xa0], R64 ;  /* 0x0000a04004004986 */ /* 0x000fe2000c101524 */
[C---:B------:R-:W-:Y:S02]  /*5dd0*/  ISETP.GT.AND P3, PT, R0.reuse, 0x8, P0 ;  /* 0x000000080000780c */ /* 0x040fe40000764270 */
[----:B------:R-:W-:Y:S01]  /*5de0*/  ISETP.GT.AND P0, PT, R3, 0x59, PT ;  /* 0x000000590300780c */ /* 0x000fe20003f04270 */
[----:B------:R-:W-:Y:S01]  /*5df0*/  @P5 STG.E.U16 desc[UR36][R4.64+0xa2], R65 ;  /* 0x0000a24104005986 */ /* 0x000fe2000c101524 */
[C---:B------:R-:W-:Y:S02]  /*5e00*/  ISETP.GT.AND P4, PT, R0.reuse, RZ, P1 ;  /* 0x000000ff0000720c */ /* 0x040fe40000f84270 */
[----:B------:R-:W-:Y:S02]  /*5e10*/  F2FP.BF16.F32.PACK_AB R66, RZ, R66 ;  /* 0x00000042ff42723e */ /* 0x000fe400000010ff */
[----:B------:R-:W-:-:S02]  /*5e20*/  ISETP.GT.AND P5, PT, R0, RZ, P0 ;  /* 0x000000ff0000720c */ /* 0x000fc400007a4270 */
[----:B------:R-:W-:Y:S01]  /*5e30*/  F2FP.BF16.F32.PACK_AB R67, RZ, R67 ;  /* 0x00000043ff43723e */ /* 0x000fe200000010ff */
[----:B------:R-:W-:Y:S01]  /*5e40*/  @P2 STG.E.U16 desc[UR36][R6.64+0xa0], R66 ;  /* 0x0000a04206002986 */ /* 0x000fe2000c101524 */
[----:B------:R-:W-:Y:S02]  /*5e50*/  F2FP.BF16.F32.PACK_AB R68, RZ, R68 ;  /* 0x00000044ff44723e */ /* 0x000fe400000010ff */
[C---:B------:R-:W-:Y:S01]  /*5e60*/  ISETP.GT.AND P2, PT, R0.reuse, 0x8, P1 ;  /* 0x000000080000780c */ /* 0x040fe20000f44270 */
[----:B------:R-:W-:Y:S01]  /*5e70*/  @P3 STG.E.U16 desc[UR36][R6.64+0xa2], R67 ;  /* 0x0000a24306003986 */ /* 0x000fe2000c101524 */
[----:B------:R-:W-:Y:S02]  /*5e80*/  ISETP.GT.AND P1, PT, R3, 0x60, PT ;  /* 0x000000600300780c */ /* 0x000fe40003f24270 */
[----:B------:R-:W-:Y:S01]  /*5e90*/  F2FP.BF16.F32.PACK_AB R69, RZ, R69 ;  /* 0x00000045ff45723e */ /* 0x000fe200000010ff */
[----:B------:R-:W-:Y:S01]  /*5ea0*/  @P4 STG.E.U16 desc[UR36][R4.64+0xb0], R68 ;  /* 0x0000b04404004986 */ /* 0x000fe2000c101524 */
[----:B------:R-:W-:-:S02]  /*5eb0*/  ISETP.GT.AND P3, PT, R0, 0x8, P0 ;  /* 0x000000080000780c */ /* 0x000fc40000764270 */
[----:B------:R-:W-:Y:S01]  /*5ec0*/  ISETP.GT.AND P0, PT, R3, 0x61, PT ;  /* 0x000000610300780c */ /* 0x000fe20003f04270 */
[----:B------:R-:W-:Y:S01]  /*5ed0*/  @P5 STG.E.U16 desc[UR36][R4.64+0xb2], R69 ;  /* 0x0000b24504005986 */ /* 0x000fe2000c101524 */
[C---:B------:R-:W-:Y:S02]  /*5ee0*/  ISETP.GT.AND P4, PT, R0.reuse, RZ, P1 ;  /* 0x000000ff0000720c */ /* 0x040fe40000f84270 */
[----:B------:R-:W-:Y:S02]  /*5ef0*/  ISETP.GT.AND P5, PT, R0, RZ, P0 ;  /* 0x000000ff0000720c */ /* 0x000fe400007a4270 */
[----:B------:R-:W-:Y:S02]  /*5f00*/  F2FP.BF16.F32.PACK_AB R70, RZ, R70 ;  /* 0x00000046ff46723e */ /* 0x000fe400000010ff */
[----:B------:R-:W-:Y:S02]  /*5f10*/  F2FP.BF16.F32.PACK_AB R71, RZ, R71 ;  /* 0x00000047ff47723e */ /* 0x000fe400000010ff */
[----:B------:R-:W-:Y:S01]  /*5f20*/  F2FP.BF16.F32.PACK_AB R72, RZ, R72 ;  /* 0x00000048ff48723e */ /* 0x000fe200000010ff */
[----:B------:R-:W-:Y:S01]  /*5f30*/  @P2 STG.E.U16 desc[UR36][R6.64+0xb0], R70 ;  /* 0x0000b04606002986 */ /* 0x000fe2000c101524 */
[----:B------:R-:W-:-:S02]  /*5f40*/  F2FP.BF16.F32.PACK_AB R73, RZ, R73 ;  /* 0x00000049ff49723e */ /* 0x000fc400000010ff */
[C---:B------:R-:W-:Y:S01]  /*5f50*/  ISETP.GT.AND P1, PT, R0.reuse, 0x8, P1 ;  /* 0x000000080000780c */ /* 0x040fe20000f24270 */
[----:B------:R-:W-:Y:S01]  /*5f60*/  @P3 STG.E.U16 desc[UR36][R6.64+0xb2], R71 ;  /* 0x0000b24706003986 */ /* 0x000fe2000c101524 */
[C---:B------:R-:W-:Y:S02]  /*5f70*/  ISETP.GT.AND P2, PT, R0.reuse, 0x8, P0 ;  /* 0x000000080000780c */ /* 0x040fe40000744270 */
[C---:B------:R-:W-:Y:S01]  /*5f80*/  ISETP.GT.AND P0, PT, R3.reuse, 0x69, PT ;  /* 0x000000690300780c */ /* 0x040fe20003f04270 */
[----:B------:R-:W-:Y:S01]  /*5f90*/  @P4 STG.E.U16 desc[UR36][R4.64+0xc0], R72 ;  /* 0x0000c04804004986 */ /* 0x000fe2000c101524 */
[----:B------:R-:W-:Y:S02]  /*5fa0*/  ISETP.GT.AND P4, PT, R3, 0x68, PT ;  /* 0x000000680300780c */ /* 0x000fe40003f84270 */
[----:B------:R-:W-:Y:S01]  /*5fb0*/  F2FP.BF16.F32.PACK_AB R74, RZ, R74 ;  /* 0x0000004aff4a723e */ /* 0x000fe200000010ff */
[----:B------:R-:W-:Y:S01]  /*5fc0*/  @P5 STG.E.U16 desc[UR36][R4.64+0xc2], R73 ;  /* 0x0000c24904005986 */ /* 0x000fe2000c101524 */
[----:B------:R-:W-:-:S02]  /*5fd0*/  ISETP.GT.AND P5, PT, R0, RZ, P4 ;  /* 0x000000ff0000720c */ /* 0x000fc400027a4270 */
[C---:B------:R-:W-:Y:S01]  /*5fe0*/  ISETP.GT.AND P3, PT, R0.reuse, RZ, P0 ;  /* 0x000000ff0000720c */ /* 0x040fe20000764270 */
[----:B------:R-:W-:Y:S01]  /*5ff0*/  @P1 STG.E.U16 desc[UR36][R6.64+0xc0], R74 ;  /* 0x0000c04a06001986 */ /* 0x000fe2000c101524 */
[----:B------:R-:W-:Y:S02]  /*6000*/  F2FP.BF16.F32.PACK_AB R75, RZ, R75 ;  /* 0x0000004bff4b723e */ /* 0x000fe400000010ff */
[----:B------:R-:W-:Y:S02]  /*6010*/  F2FP.BF16.F32.PACK_AB R76, RZ, R76 ;  /* 0x0000004cff4c723e */ /* 0x000fe400000010ff */
[C---:B------:R-:W-:Y:S01]  /*6020*/  ISETP.GT.AND P4, PT, R0.reuse, 0x8, P4 ;  /* 0x000000080000780c */ /* 0x040fe20002784270 */
[----:B------:R-:W-:Y:S01]  /*6030*/  @P2 STG.E.U16 desc[UR36][R6.64+0xc2], R75 ;  /* 0x0000c24b06002986 */ /* 0x000fe2000c101524 */
[----:B------:R-:W-:Y:S02]  /*6040*/  F2FP.BF16.F32.PACK_AB R77, RZ, R77 ;  /* 0x0000004dff4d723e */ /* 0x000fe400000010ff */
[----:B------:R-:W-:Y:S01]  /*6050*/  ISETP.GT.AND P2, PT, R3, 0x71, PT ;  /* 0x000000710300780c */ /* 0x000fe20003f44270 */
[----:B------:R-:W-:Y:S01]  /*6060*/  @P5 STG.E.U16 desc[UR36][R4.64+0xd0], R76 ;  /* 0x0000d04c04005986 */ /* 0x000fe2000c101524 */
[----:B------:R-:W-:-:S02]  /*6070*/  ISETP.GT.AND P5, PT, R0, 0x8, P0 ;  /* 0x000000080000780c */ /* 0x000fc400007a4270 */
[C---:B------:R-:W-:Y:S01]  /*6080*/  ISETP.GT.AND P1, PT, R3.reuse, 0x78, PT ;  /* 0x000000780300780c */ /* 0x040fe20003f24270 */
[----:B------:R-:W-:Y:S01]  /*6090*/  @P3 STG.E.U16 desc[UR36][R4.64+0xd2], R77 ;  /* 0x0000d24d04003986 */ /* 0x000fe2000c101524 */
[C---:B------:R-:W-:Y:S02]  /*60a0*/  ISETP.GT.AND P3, PT, R3.reuse, 0x70, PT ;  /* 0x000000700300780c */ /* 0x040fe40003f64270 */
[----:B------:R-:W-:Y:S01]  /*60b0*/  ISETP.GT.AND P0, PT, R3, 0x79, PT ;  /* 0x000000790300780c */ /* 0x000fe20003f04270 */
[----:B------:R-:W-:Y:S01]  /*60c0*/  @P4 IMAD.MOV.U32 R2, RZ, RZ, R6 ;  /* 0x000000ffff024224 */ /* 0x000fe200078e0006 */
[----:B------:R-:W-:Y:S01]  /*60d0*/  F2FP.BF16.F32.PACK_AB R78, RZ, R78 ;  /* 0x0000004eff4e723e */ /* 0x000fe200000010ff */
[----:B------:R-:W-:Y:S01]  /*60e0*/  @P4 IMAD.MOV.U32 R3, RZ, RZ, R7 ;  /* 0x000000ffff034224 */ /* 0x000fe200078e0007 */
[----:B------:R-:W-:Y:S02]  /*60f0*/  F2FP.BF16.F32.PACK_AB R79, RZ, R79 ;  /* 0x0000004fff4f723e */ /* 0x000fe400000010ff */
[----:B------:R-:W-:-:S02]  /*6100*/  F2FP.BF16.F32.PACK_AB R80, RZ, R80 ;  /* 0x00000050ff50723e */ /* 0x000fc400000010ff */
[----:B------:R0:W-:Y:S01]  /*6110*/  @P4 STG.E.U16 desc[UR36][R2.64+0xd0], R78 ;  /* 0x0000d04e02004986 */ /* 0x0001e2000c101524 */
[C---:B------:R-:W-:Y:S02]  /*6120*/  ISETP.GT.AND P4, PT, R0.reuse, RZ, P2 ;  /* 0x000000ff0000720c */ /* 0x040fe40001784270 */
[----:B------:R-:W-:Y:S02]  /*6130*/  F2FP.BF16.F32.PACK_AB R81, RZ, R81 ;  /* 0x00000051ff51723e */ /* 0x000fe400000010ff */
[----:B------:R-:W-:Y:S02]  /*6140*/  ISETP.GT.AND P2, PT, R0, 0x8, P2 ;  /* 0x000000080000780c */ /* 0x000fe40001744270 */
[----:B------:R-:W-:Y:S02]  /*6150*/  F2FP.BF16.F32.PACK_AB R82, RZ, R82 ;  /* 0x00000052ff52723e */ /* 0x000fe400000010ff */
[----:B------:R-:W-:Y:S02]  /*6160*/  F2FP.BF16.F32.PACK_AB R83, RZ, R83 ;  /* 0x00000053ff53723e */ /* 0x000fe400000010ff */
[----:B------:R-:W-:Y:S01]  /*6170*/  F2FP.BF16.F32.PACK_AB R84, RZ, R84 ;  /* 0x00000054ff54723e */ /* 0x000fe200000010ff */
[----:B0-----:R-:W-:Y:S01]  /*6180*/  @P5 IMAD.MOV.U32 R2, RZ, RZ, R6 ;  /* 0x000000ffff025224 */ /* 0x001fe200078e0006 */
[----:B------:R-:W-:Y:S01]  /*6190*/  F2FP.BF16.F32.PACK_AB R85, RZ, R85 ;  /* 0x00000055ff55723e */ /* 0x000fe200000010ff */
[----:B------:R-:W-:Y:S01]  /*61a0*/  @P5 IMAD.MOV.U32 R3, RZ, RZ, R7 ;  /* 0x000000ffff035224 */ /* 0x000fe200078e0007 */
[----:B------:R-:W-:-:S02]  /*61b0*/  F2FP.BF16.F32.PACK_AB R86, RZ, R86 ;  /* 0x00000056ff56723e */ /* 0x000fc400000010ff */
[----:B------:R-:W-:Y:S02]  /*61c0*/  F2FP.BF16.F32.PACK_AB R87, RZ, R87 ;  /* 0x00000057ff57723e */ /* 0x000fe400000010ff */
[----:B------:R0:W-:Y:S01]  /*61d0*/  @P5 STG.E.U16 desc[UR36][R2.64+0xd2], R79 ;  /* 0x0000d24f02005986 */ /* 0x0001e2000c101524 */
[C---:B------:R-:W-:Y:S02]  /*61e0*/  ISETP.GT.AND P5, PT, R0.reuse, RZ, P3 ;  /* 0x000000ff0000720c */ /* 0x040fe40001fa4270 */
[----:B------:R-:W-:-:S11]  /*61f0*/  ISETP.GT.AND P3, PT, R0, 0x8, P3 ;  /* 0x000000080000780c */ /* 0x000fd60001f64270 */
[----:B0-----:R-:W-:Y:S02]  /*6200*/  @P5 IMAD.MOV.U32 R2, RZ, RZ, R4 ;  /* 0x000000ffff025224 */ /* 0x001fe400078e0004 */
[----:B------:R-:W-:-:S05]  /*6210*/  @P5 IMAD.MOV.U32 R3, RZ, RZ, R5 ;  /* 0x000000ffff035224 */ /* 0x000fca00078e0005 */
[----:B------:R0:W-:Y:S01]  /*6220*/  @P5 STG.E.U16 desc[UR36][R2.64+0xe0], R80 ;  /* 0x0000e05002005986 */ /* 0x0001e2000c101524 */
[C---:B------:R-:W-:Y:S02]  /*6230*/  ISETP.GT.AND P5, PT, R0.reuse, RZ, P0 ;  /* 0x000000ff0000720c */ /* 0x040fe400007a4270 */
[----:B------:R-:W-:Y:S01]  /*6240*/  ISETP.GT.AND P0, PT, R0, 0x8, P0 ;  /* 0x000000080000780c */ /* 0x000fe20000704270 */
[----:B0-----:R-:W-:Y:S02]  /*6250*/  @P4 IMAD.MOV.U32 R2, RZ, RZ, R4 ;  /* 0x000000ffff024224 */ /* 0x001fe400078e0004 */
[----:B------:R-:W-:-:S05]  /*6260*/  @P4 IMAD.MOV.U32 R3, RZ, RZ, R5 ;  /* 0x000000ffff034224 */ /* 0x000fca00078e0005 */
[----:B------:R0:W-:Y:S01]  /*6270*/  @P4 STG.E.U16 desc[UR36][R2.64+0xe2], R81 ;  /* 0x0000e25102004986 */ /* 0x0001e2000c101524 */
[C---:B------:R-:W-:Y:S02]  /*6280*/  ISETP.GT.AND P4, PT, R0.reuse, RZ, P1 ;  /* 0x000000ff0000720c */ /* 0x040fe40000f84270 */
[----:B------:R-:W-:Y:S01]  /*6290*/  ISETP.GT.AND P1, PT, R0, 0x8, P1 ;  /* 0x000000080000780c */ /* 0x000fe20000f24270 */
[----:B0-----:R-:W-:Y:S02]  /*62a0*/  @P3 IMAD.MOV.U32 R2, RZ, RZ, R6 ;  /* 0x000000ffff023224 */ /* 0x001fe400078e0006 */
[----:B------:R-:W-:-:S05]  /*62b0*/  @P3 IMAD.MOV.U32 R3, RZ, RZ, R7 ;  /* 0x000000ffff033224 */ /* 0x000fca00078e0007 */
[----:B------:R0:W-:Y:S02]  /*62c0*/  @P3 STG.E.U16 desc[UR36][R2.64+0xe0], R82 ;  /* 0x0000e05202003986 */ /* 0x0001e4000c101524 */
[----:B0-----:R-:W-:Y:S02]  /*62d0*/  @P2 IMAD.MOV.U32 R2, RZ, RZ, R6 ;  /* 0x000000ffff022224 */ /* 0x001fe400078e0006 */
[----:B------:R-:W-:-:S05]  /*62e0*/  @P2 IMAD.MOV.U32 R3, RZ, RZ, R7 ;  /* 0x000000ffff032224 */ /* 0x000fca00078e0007 */
[----:B------:R0:W-:Y:S02]  /*62f0*/  @P2 STG.E.U16 desc[UR36][R2.64+0xe2], R83 ;  /* 0x0000e25302002986 */ /* 0x0001e4000c101524 */
[----:B0-----:R-:W-:Y:S02]  /*6300*/  @P4 IMAD.MOV.U32 R2, RZ, RZ, R4 ;  /* 0x000000ffff024224 */ /* 0x001fe400078e0004 */
[----:B------:R-:W-:-:S05]  /*6310*/  @P4 IMAD.MOV.U32 R3, RZ, RZ, R5 ;  /* 0x000000ffff034224 */ /* 0x000fca00078e0005 */
[----:B------:R0:W-:Y:S04]  /*6320*/  @P4 STG.E.U16 desc[UR36][R2.64+0xf0], R84 ;  /* 0x0000f05402004986 */ /* 0x0001e8000c101524 */
[----:B------:R1:W-:Y:S01]  /*6330*/  @P5 STG.E.U16 desc[UR36][R4.64+0xf2], R85 ;  /* 0x0000f25504005986 */ /* 0x0003e2000c101524 */
[----:B0-----:R-:W-:Y:S02]  /*6340*/  @P1 IMAD.MOV.U32 R2, RZ, RZ, R6 ;  /* 0x000000ffff021224 */ /* 0x001fe400078e0006 */
[----:B------:R-:W-:-:S05]  /*6350*/  @P1 IMAD.MOV.U32 R3, RZ, RZ, R7 ;  /* 0x000000ffff031224 */ /* 0x000fca00078e0007 */
[----:B------:R1:W-:Y:S04]  /*6360*/  @P1 STG.E.U16 desc[UR36][R2.64+0xf0], R86 ;  /* 0x0000f05602001986 */ /* 0x0003e8000c101524 */
[----:B------:R1:W-:Y:S02]  /*6370*/  @P0 STG.E.U16 desc[UR36][R6.64+0xf2], R87 ;  /* 0x0000f25706000986 */ /* 0x0003e4000c101524 */
.L_x_163:
[----:B------:R-:W-:Y:S05]  /*6380*/  BSYNC B0 ;  /* 0x0000000000007941 */ /* 0x000fea0003800000 */
.L_x_37:
[----:B01----:R-:W2:Y:S01]  /*6390*/  LDL.64 R2, [R1] ;  /* 0x0000000001027983 */ /* 0x003ea20000100a00 */
[----:B------:R-:W-:Y:S01]  /*63a0*/  ULDC.64 UR4, c[0x0][0x650] ;  /* 0x0001940000047ab9 */ /* 0x000fe20000000a00 */
[----:B------:R0:W-:Y:S01]  /*63b0*/  SYNCS.ARRIVE.TRANS64.A1T0 RZ, [R98+UR47], RZ ;  /* 0x000000ff62ff79a7 */ /* 0x0001e2000810002f */
[----:B------:R-:W-:Y:S01]  /*63c0*/  PRMT R0, RZ, 0x7610, R0 ;  /* 0x00007610ff007816 */ /* 0x000fe20000000000 */
[----:B-----5:R-:W-:Y:S02]  /*63d0*/  IMAD.MOV.U32 R19, RZ, RZ, -0x1 ;  /* 0xffffffffff137424 */ /* 0x020fe400078e00ff */
[----:B------:R-:W-:Y:S01]  /*63e0*/  IMAD.MOV.U32 R22, RZ, RZ, -0x1 ;  /* 0xffffffffff167424 */ /* 0x000fe200078e00ff */
[----:B--2---:R-:W-:-:S04]  /*63f0*/  LEA R18, P0, R2, R18, 0x1 ;  /* 0x0000001202127211 */ /* 0x004fc800078008ff */
[----:B------:R-:W-:Y:S01]  /*6400*/  LEA.HI.X R17, R2, R17, R23, 0x1, P0 ;  /* 0x0000001102117211 */ /* 0x000fe200000f0c17 */
[----:B------:R-:W-:Y:S01]  /*6410*/  IMAD.MOV.U32 R2, RZ, RZ, -0x1 ;  /* 0xffffffffff027424 */ /* 0x000fe200078e00ff */
[----:B------:R-:W-:-:S04]  /*6420*/  ISETP.GE.U32.AND P0, PT, R18, UR4, PT ;  /* 0x0000000412007c0c */ /* 0x000fc8000bf06070 */
[----:B------:R-:W-:-:S13]  /*6430*/  ISETP.GE.U32.AND.EX P0, PT, R17, UR5, PT, P0 ;  /* 0x0000000511007c0c */ /* 0x000fda000bf06100 */
[----:B0-----:R-:W-:Y:S05]  /*6440*/  @P0 BRA `(.L_x_164) ;  /* 0x0000000400700947 */ /* 0x001fea0003800000 */
[----:B------:R-:W0:Y:S01]  /*6450*/  S2R R10, SR_CTAID.X ;  /* 0x00000000000a7919 */ /* 0x000e220000002500 */
[----:B------:R-:W1:Y:S01]  /*6460*/  LDC.64 R8, c[0x0][0x628] ;  /* 0x00018a00ff087b82 */ /* 0x000e620000000a00 */
[----:B------:R-:W-:Y:S01]  /*6470*/  ULDC UR4, c[0x0][0x150] ;  /* 0x0000540000047ab9 */ /* 0x000fe20000000800 */
[----:B---34-:R-:W-:Y:S01]  /*6480*/  IMAD.MOV.U32 R6, RZ, RZ, R18 ;  /* 0x000000ffff067224 */ /* 0x018fe200078e0012 */
[----:B------:R-:W2:Y:S01]  /*6490*/  S2R R20, SR_CTAID.Y ;  /* 0x0000000000147919 */ /* 0x000ea20000002600 */
[----:B------:R-:W-:-:S04]  /*64a0*/  IMAD.MOV.U32 R7, RZ, RZ, R17 ;  /* 0x000000ffff077224 */ /* 0x000fc800078e0011 */
[----:B------:R-:W3:Y:S08]  /*64b0*/  LDC R15, c[0x0][0x144] ;  /* 0x00005100ff0f7b82 */ /* 0x000ef00000000800 */
[----:B------:R-:W4:Y:S08]  /*64c0*/  LDC R0, c[0x0][0x630] ;  /* 0x00018c00ff007b82 */ /* 0x000f300000000800 */
[----:B------:R-:W2:Y:S01]  /*64d0*/  LDC.64 R12, c[0x0][0x620] ;  /* 0x00018800ff0c7b82 */ /* 0x000ea20000000a00 */
[----:B-1----:R-:W-:-:S04]  /*64e0*/  ISETP.NE.U32.AND P0, PT, R8, RZ, PT ;  /* 0x000000ff0800720c */ /* 0x002fc80003f05070 */
[----:B------:R-:W-:Y:S02]  /*64f0*/  ISETP.NE.AND.EX P0, PT, R9, RZ, PT, P0 ;  /* 0x000000ff0900720c */ /* 0x000fe40003f05300 */
[----:B0-----:R-:W-:-:S05]  /*6500*/  I2FP.F32.U32 R2, R10 ;  /* 0x0000000a00027245 */ /* 0x001fca0000201000 */
[----:B------:R-:W-:-:S04]  /*6510*/  FMUL R2, R2, UR4 ;  /* 0x0000000402027c20 */ /* 0x000fc80008400000 */
[----:B------:R0:W1:Y:S02]  /*6520*/  F2I.U32.TRUNC.NTZ R14, R2 ;  /* 0x00000002000e7305 */ /* 0x000064000020f000 */
[----:B---34-:R-:W-:Y:S05]  /*6530*/  @!P0 BRA `(.L_x_165) ;  /* 0x0000000000288947 */ /* 0x018fea0003800000 */
[----:B------:R-:W3:Y:S02]  /*6540*/  LDC R3, c[0x0][0x634] ;  /* 0x00018d00ff037b82 */ /* 0x000ee40000000800 */
[----:B---3--:R-:W-:-:S05]  /*6550*/  IADD3 R7, P0, R18, R3, RZ ;  /* 0x0000000312077210 */ /* 0x008fca0007f1e0ff */
[----:B------:R-:W-:-:S04]  /*6560*/  IMAD.X R11, RZ, RZ, R17, P0 ;  /* 0x000000ffff0b7224 */ /* 0x000fc800000e0611 */
[----:B0-----:R-:W-:-:S04]  /*6570*/  IMAD.WIDE.U32 R2, R11, R8, RZ ;  /* 0x000000080b027225 */ /* 0x001fc800078e00ff */
[----:B------:R-:W-:-:S04]  /*6580*/  IMAD.WIDE.U32 R4, P0, R7, R9, R2 ;  /* 0x0000000907047225 */ /* 0x000fc80007800002 */
[----:B------:R-:W-:-:S04]  /*6590*/  IMAD.WIDE.U32 R2, R7, R8, RZ ;  /* 0x0000000807027225 */ /* 0x000fc800078e00ff */
[----:B------:R-:W-:Y:S01]  /*65a0*/  IMAD.X R7, RZ, RZ, RZ, P0 ;  /* 0x000000ffff077224 */ /* 0x000fe200000e06ff */
[----:B------:R-:W-:Y:S01]  /*65b0*/  IADD3 RZ, P0, R3, R4, RZ ;  /* 0x0000000403ff7210 */ /* 0x000fe20007f1e0ff */
[----:B------:R-:W-:-:S04]  /*65c0*/  IMAD.MOV.U32 R6, RZ, RZ, R5 ;  /* 0x000000ffff067224 */ /* 0x000fc800078e0005 */
[----:B------:R-:W-:-:S08]  /*65d0*/  IMAD.WIDE.U32.X R6, R11, R9, R6, P0 ;  /* 0x000000090b067225 */ /* 0x000fd000000e0406 */
.L_x_165:
[----:B------:R-:W3:Y:S01]  /*65e0*/  LDC.64 R26, c[0x0][0x640] ;  /* 0x00019000ff1a7b82 */ /* 0x000ee20000000a00 */
[-C--:B------:R-:W-:Y:S01]  /*65f0*/  SHF.R.U64 R11, R6, R0.reuse, R7 ;  /* 0x00000000060b7219 */ /* 0x080fe20000001207 */
[----:B------:R-:W-:Y:S01]  /*6600*/  IMAD.MOV.U32 R19, RZ, RZ, R17 ;  /* 0x000000ffff137224 */ /* 0x000fe200078e0011 */
[----:B------:R-:W-:Y:S01]  /*6610*/  SHF.R.U32.HI R0, RZ, R0, R7 ;  /* 0x00000000ff007219 */ /* 0x000fe20000011607 */
[----:B-1----:R-:W-:Y:S01]  /*6620*/  IMAD.MOV R14, RZ, RZ, -R14 ;  /* 0x000000ffff0e7224 */ /* 0x002fe200078e0a0e */
[----:B------:R-:W-:Y:S01]  /*6630*/  IADD3 R5, P0, RZ, -R11, RZ ;  /* 0x8000000bff057210 */ /* 0x000fe20007f1e0ff */
[----:B------:R-:W-:Y:S01]  /*6640*/  ULDC UR4, c[0x0][0x154] ;  /* 0x0000550000047ab9 */ /* 0x000fe20000000800 */
[----:B------:R-:W-:Y:S01]  /*6650*/  IMAD.MOV.U32 R7, RZ, RZ, 0x1 ;  /* 0x00000001ff077424 */ /* 0x000fe200078e00ff */
[----:B------:R-:W1:Y:S01]  /*6660*/  LDC R4, c[0x0][0x618] ;  /* 0x00018600ff047b82 */ /* 0x000e620000000800 */
[----:B------:R-:W-:Y:S02]  /*6670*/  IMAD R22, R15, R14, R10 ;  /* 0x0000000e0f167224 */ /* 0x000fe400078e020a */
[----:B------:R-:W-:-:S04]  /*6680*/  IMAD.X R3, RZ, RZ, ~R0, P0 ;  /* 0x000000ffff037224 */ /* 0x000fc800000e0e00 */
[-C--:B--2---:R-:W-:Y:S01]  /*6690*/  IMAD R0, R3, R12.reuse, RZ ;  /* 0x0000000c03007224 */ /* 0x084fe200078e02ff */
[----:B------:R-:W2:Y:S01]  /*66a0*/  LDC R6, c[0x0][0x608] ;  /* 0x00018200ff067b82 */ /* 0x000ea20000000800 */
[----:B0-----:R-:W-:-:S04]  /*66b0*/  IMAD.WIDE.U32 R2, R5, R12, R18 ;  /* 0x0000000c05027225 */ /* 0x001fc800078e0012 */
[----:B------:R-:W-:Y:S01]  /*66c0*/  IMAD R5, R5, R13, R0 ;  /* 0x0000000d05057224 */ /* 0x000fe200078e0200 */
[----:B------:R-:W-:Y:S02]  /*66d0*/  I2FP.F32.U32 R0, R20 ;  /* 0x0000001400007245 */ /* 0x000fe40000201000 */
[----:B------:R-:W0:Y:S01]  /*66e0*/  LDC R24, c[0x0][0x658] ;  /* 0x00019600ff187b82 */ /* 0x000e220000000800 */
[----:B------:R-:W-:Y:S01]  /*66f0*/  IMAD.IADD R3, R3, 0x1, R5 ;  /* 0x0000000103037824 */ /* 0x000fe200078e0205 */
[----:B---3--:R-:W-:Y:S01]  /*6700*/  ISETP.NE.U32.AND P0, PT, R26, RZ, PT ;  /* 0x000000ff1a00720c */ /* 0x008fe20003f05070 */
[----:B------:R-:W-:Y:S01]  /*6710*/  FMUL R0, R0, UR4 ;  /* 0x0000000400007c20 */ /* 0x000fe20008400000 */
[----:B------:R-:W-:Y:S02]  /*6720*/  IMAD.MOV.U32 R5, RZ, RZ, -0x1 ;  /* 0xffffffffff057424 */ /* 0x000fe400078e00ff */
[----:B------:R-:W-:Y:S01]  /*6730*/  ISETP.NE.AND.EX P0, PT, R27, RZ, PT, P0 ;  /* 0x000000ff1b00720c */ /* 0x000fe20003f05300 */
[----:B------:R3:W4:Y:S01]  /*6740*/  F2I.U32.TRUNC.NTZ R12, R0 ;  /* 0x00000000000c7305 */ /* 0x000722000020f000 */
[----:B------:R-:W3:Y:S01]  /*6750*/  LDC R15, c[0x0][0x148] ;  /* 0x00005200ff0f7b82 */ /* 0x000ee20000000800 */
[----:B-1----:R-:W-:-:S02]  /*6760*/  SHF.R.U64 R10, R2, R4, R3 ;  /* 0x00000004020a7219 */ /* 0x002fc40000001203 */
[----:B------:R-:W-:-:S05]  /*6770*/  SHF.R.U32.HI R3, RZ, R4, R3 ;  /* 0x00000004ff037219 */ /* 0x000fca0000011603 */
[----:B------:R-:W1:Y:S01]  /*6780*/  LDC R14, c[0x0][0x600] ;  /* 0x00018000ff0e7b82 */ /* 0x000e620000000800 */
[-CC-:B--2---:R-:W-:Y:S02]  /*6790*/  SHF.R.U64 R8, R10, R6.reuse, R3.reuse ;  /* 0x000000060a087219 */ /* 0x184fe40000001203 */
[----:B------:R-:W-:-:S05]  /*67a0*/  SHF.R.U32.HI R3, RZ, R6, R3 ;  /* 0x00000006ff037219 */ /* 0x000fca0000011603 */
[----:B------:R-:W2:Y:S01]  /*67b0*/  LDC R21, c[0x0][0x648] ;  /* 0x00019200ff157b82 */ /* 0x000ea20000000800 */
[-CC-:B0-----:R-:W-:Y:S02]  /*67c0*/  SHF.R.U64 R13, R8, R24.reuse, R3.reuse ;  /* 0x00000018080d7219 */ /* 0x181fe40000001203 */
[-C--:B------:R-:W-:Y:S02]  /*67d0*/  SHF.L.U32 R5, R5, R24.reuse, RZ ;  /* 0x0000001805057219 */ /* 0x080fe400000006ff */
[-C--:B------:R-:W-:Y:S01]  /*67e0*/  SHF.R.U32.HI R3, RZ, R24.reuse, R3 ;  /* 0x00000018ff037219 */ /* 0x080fe20000011603 */
[----:B------:R-:W-:Y:S01]  /*67f0*/  IMAD.MOV.U32 R2, RZ, RZ, R13 ;  /* 0x000000ffff027224 */ /* 0x000fe200078e000d */
[----:B------:R-:W-:Y:S01]  /*6800*/  SHF.L.U32 R24, R7, R24, RZ ;  /* 0x0000001807187219 */ /* 0x000fe200000006ff */
[----:B------:R-:W0:Y:S01]  /*6810*/  LDC R25, c[0x0][0x638] ;  /* 0x00018e00ff197b82 */ /* 0x000e220000000800 */
[----:B------:R-:W-:-:S07]  /*6820*/  LOP3.LUT R19, RZ, R5, RZ, 0x33, !PT ;  /* 0x00000005ff137212 */ /* 0x000fce00078e33ff */
[----:B------:R-:W0:Y:S01]  /*6830*/  LDC R28, c[0x0][0x610] ;  /* 0x00018400ff1c7b82 */ /* 0x000e220000000800 */
[----:B----4-:R-:W-:Y:S05]  /*6840*/  @!P0 BRA `(.L_x_166) ;  /* 0x0000000000288947 */ /* 0x010fea0003800000 */
[----:B---3--:R-:W3:Y:S02]  /*6850*/  LDC R0, c[0x0][0x64c] ;  /* 0x00019300ff007b82 */ /* 0x008ee40000000800 */
[----:B---3--:R-:W-:-:S05]  /*6860*/  IADD3 R7, P0, R13, R0, RZ ;  /* 0x000000000d077210 */ /* 0x008fca0007f1e0ff */
        /* <DEDUP_REMOVED lines=8> */
.L_x_166:
[----:B------:R-:W4:Y:S01]  /*68f0*/  LDC R4, c[0x0][0x65c] ;  /* 0x00019700ff047b82 */ /* 0x000f220000000800 */
[----:B--23--:R-:W-:Y:S01]  /*6900*/  SHF.R.U64 R0, R2, R21, R3 ;  /* 0x0000001502007219 */ /* 0x00cfe20000001203 */
[----:B-1----:R-:W-:Y:S01]  /*6910*/  VIADD R3, R14, 0xffffffff ;  /* 0xffffffff0e037836 */ /* 0x002fe20000000000 */
[----:B------:R-:W-:Y:S01]  /*6920*/  LOP3.LUT R19, R8, R19, RZ, 0xc0, !PT ;  /* 0x0000001308137212 */ /* 0x000fe200078ec0ff */
[----:B------:R-:W-:Y:S02]  /*6930*/  IMAD.MOV R12, RZ, RZ, -R12 ;  /* 0x000000ffff0c7224 */ /* 0x000fe400078e0a0c */
[----:B------:R-:W-:Y:S01]  /*6940*/  IMAD.MOV R2, RZ, RZ, -R0 ;  /* 0x000000ffff027224 */ /* 0x000fe200078e0a00 */
[----:B------:R-:W-:Y:S01]  /*6950*/  LOP3.LUT R3, R10, R3, RZ, 0xc0, !PT ;  /* 0x000000030a037212 */ /* 0x000fe200078ec0ff */
[----:B------:R-:W-:Y:S02]  /*6960*/  IMAD R19, R24, R0, R19 ;  /* 0x0000000018137224 */ /* 0x000fe400078e0213 */
[----:B0-----:R-:W-:-:S04]  /*6970*/  IMAD R0, R2, R25, R13 ;  /* 0x0000001902007224 */ /* 0x001fc800078e020d */
[----:B------:R-:W-:Y:S01]  /*6980*/  IMAD R2, R0, R14, R3 ;  /* 0x0000000e00027224 */ /* 0x000fe200078e0203 */
[----:B----4-:R-:W-:Y:S01]  /*6990*/  ISETP.NE.AND P0, PT, R4, 0x1, PT ;  /* 0x000000010400780c */ /* 0x010fe20003f05270 */
[----:B------:R-:W-:-:S05]  /*69a0*/  IMAD.MOV.U32 R4, RZ, RZ, 0x1 ;  /* 0x00000001ff047424 */ /* 0x000fca00078e00ff */
[----:B------:R-:W-:-:S07]  /*69b0*/  PRMT R0, R4, 0x7610, R0 ;  /* 0x0000761004007816 */ /* 0x000fce0000000000 */
[----:B------:R-:W-:-:S04]  /*69c0*/  @P0 IMAD R22, R15, R12, R20 ;  /* 0x0000000c0f160224 */ /* 0x000fc800078e0214 */
[----:B------:R-:W-:-:S05]  /*69d0*/  IMAD R19, R19, R28, R22 ;  /* 0x0000001c13137224 */ /* 0x000fca00078e0216 */
[----:B------:R-:W-:Y:S02]  /*69e0*/  SEL R22, R2, R19, !P0 ;  /* 0x0000001302167207 */ /* 0x000fe40004000000 */
[----:B------:R-:W-:Y:S01]  /*69f0*/  SEL R19, R19, R2, !P0 ;  /* 0x0000000213137207 */ /* 0x000fe20004000000 */
[----:B------:R-:W-:-:S07]  /*6a00*/  IMAD.MOV.U32 R2, RZ, RZ, R11 ;  /* 0x000000ffff027224 */ /* 0x000fce00078e000b */
.L_x_164:
[----:B------:R-:W-:Y:S02]  /*6a10*/  LOP3.LUT P0, RZ, R0, 0xff, RZ, 0xc0, !PT ;  /* 0x000000ff00ff7812 */ /* 0x000fe4000780c0ff */
[----:B------:R-:W-:-:S11]  /*6a20*/  LOP3.LUT R103, R103, 0x1, RZ, 0x3c, !PT ;  /* 0x0000000167677812 */ /* 0x000fd600078e3cff */
[----:B------:R-:W-:Y:S05]  /*6a30*/  @P0 BRA `(.L_x_167) ;  /* 0xffffffac00b00947 */ /* 0x000fea000383ffff */
[----:B------:R-:W-:Y:S05]  /*6a40*/  EXIT ;  /* 0x000000000000794d */ /* 0x000fea0003800000 */
.L_x_18:
[----:B------:R-:W-:-:S08]  /*6a50*/  ISETP.NE.AND P0, PT, R5, RZ, PT ;  /* 0x000000ff0500720c */ /* 0x000fd00003f05270 */
[----:B0-----:R-:W0:-:S00]  /*6a60*/  USETMAXREG.DEALLOC.CTAPOOL 0x28 ;  /* 0x00000028000079c8 */ /* 0x001e0000080e0500 */
[----:B------:R-:W-:Y:S05]  /*6a70*/  @P0 EXIT ;  /* 0x000000000000094d */ /* 0x000fea0003800000 */
[----:B0-----:R-:W-:Y:S01]  /*6a80*/  LOP3.LUT P0, RZ, R8, 0xff, RZ, 0xc0, !PT ;  /* 0x000000ff08ff7812 */ /* 0x001fe2000780c0ff */
[----:B------:R-:W-:Y:S02]  /*6a90*/  IMAD.MOV.U32 R0, RZ, RZ, 0x1 ;  /* 0x00000001ff007424 */ /* 0x000fe400078e00ff */
[----:B------:R-:W-:-:S10]  /*6aa0*/  IMAD.MOV.U32 R7, RZ, RZ, RZ ;  /* 0x000000ffff077224 */ /* 0x000fd400078e00ff */
[----:B------:R-:W-:Y:S05]  /*6ab0*/  @!P0 BRA `(.L_x_168) ;  /* 0x0000000c00388947 */ /* 0x000fea0003800000 */
[----:B------:R-:W0:Y:S01]  /*6ac0*/  S2R R9, SR_CgaCtaId ;  /* 0x0000000000097919 */ /* 0x000e220000008800 */
[----:B------:R-:W-:Y:S01]  /*6ad0*/  LOP3.LUT P0, RZ, R4, 0x1f, RZ, 0xc0, !PT ;  /* 0x0000001f04ff7812 */ /* 0x000fe2000780c0ff */
[----:B------:R-:W-:Y:S01]  /*6ae0*/  ULDC UR5, c[0x0][0x658] ;  /* 0x0001960000057ab9 */ /* 0x000fe20000000800 */
[----:B------:R-:W-:Y:S01]  /*6af0*/  UMOV UR6, 0xffffffff ;  /* 0xffffffff00067882 */ /* 0x000fe20000000000 */
[----:B------:R-:W-:Y:S01]  /*6b00*/  BSSY B0, `(.L_x_168) ;  /* 0x00000c9000007945 */ /* 0x000fe20003800000 */
[----:B------:R-:W-:Y:S01]  /*6b10*/  USHF.L.U32 UR6, UR6, UR5, URZ ;  /* 0x0000000506067299 */ /* 0x000fe2000800063f */
[C---:B------:R-:W-:Y:S01]  /*6b20*/  ISETP.NE.AND P2, PT, R3.reuse, RZ, PT ;  /* 0x000000ff0300720c */ /* 0x040fe20003f45270 */
[----:B------:R-:W-:Y:S01]  /*6b30*/  IMAD.MOV.U32 R8, RZ, RZ, 0x1 ;  /* 0x00000001ff087424 */ /* 0x000fe200078e00ff */
[----:B------:R-:W-:Y:S01]  /*6b40*/  ISETP.NE.OR P0, PT, R3, RZ, !P0 ;  /* 0x000000ff0300720c */ /* 0x000fe20004705670 */
[----:B------:R-:W-:Y:S01]  /*6b50*/  IMAD.MOV.U32 R0, RZ, RZ, 0x1 ;  /* 0x00000001ff007424 */ /* 0x000fe200078e00ff */
[----:B------:R-:W-:Y:S01]  /*6b60*/  LOP3.LUT R6, R16, 0x2, RZ, 0xfc, !PT ;  /* 0x0000000210067812 */ /* 0x000fe200078efcff */
[----:B------:R-:W-:Y:S01]  /*6b70*/  IMAD.MOV.U32 R7, RZ, RZ, RZ ;  /* 0x000000ffff077224 */ /* 0x000fe200078e00ff */
[----:B------:R-:W-:Y:S01]  /*6b80*/  ULDC UR4, c[0x0][0x600] ;  /* 0x0001800000047ab9 */ /* 0x000fe20000000800 */
[----:B------:R-:W-:Y:S01]  /*6b90*/  UMOV UR7, 0x1 ;  /* 0x0000000100077882 */ /* 0x000fe20000000000 */
[----:B------:R-:W-:-:S02]  /*6ba0*/  UIADD3 UR19, UR40, 0x1, URZ ;  /* 0x0000000128137890 */ /* 0x000fc4000fffe03f */
[----:B------:R-:W-:Y:S02]  /*6bb0*/  UIADD3 UR15, UR4, -0x1, URZ ;  /* 0xffffffff040f7890 */ /* 0x000fe4000fffe03f */
[----:B------:R-:W-:Y:S02]  /*6bc0*/  USHF.L.U32 UR17, UR7, UR5, URZ ;  /* 0x0000000507117299 */ /* 0x000fe4000800063f */
[----:B------:R-:W-:Y:S01]  /*6bd0*/  ULOP3.LUT UR16, URZ, UR6, URZ, 0x33, !UPT ;  /* 0x000000063f107292 */ /* 0x000fe2000f8e333f */
[----:B------:R-:W-:Y:S01]  /*6be0*/  ULDC.64 UR20, c[0x0][0x198] ;  /* 0x0000660000147ab9 */ /* 0x000fe20000000a00 */
[C---:B0-----:R-:W-:Y:S02]  /*6bf0*/  IMAD.SHL.U32 R10, R9.reuse, 0x40, RZ ;  /* 0x00000040090a7824 */ /* 0x041fe400078e00ff */
[----:B------:R-:W-:-:S03]  /*6c00*/  IMAD.SHL.U32 R9, R9, 0x800, RZ ;  /* 0x0000080009097824 */ /* 0x000fc600078e00ff */
[----:B------:R-:W-:-:S07]  /*6c10*/  LOP3.LUT R10, R10, 0x40, RZ, 0xc0, !PT ;  /* 0x000000400a0a7812 */ /* 0x000fce00078ec0ff */
.L_x_180:
[----:B------:R-:W-:-:S03]  /*6c20*/  UMOV UR4, 0xffffffff ;  /* 0xffffffff00047882 */ /* 0x000fc60000000000 */
[----:B------:R-:W-:Y:S05]  /*6c30*/  BRA.DIV UR4, `(.L_x_169) ;  /* 0x0000001604e47947 */ /* 0x000fea000b800000 */
[----:B------:R-:W-:-:S13]  /*6c40*/  ELECT P6, URZ, PT ;  /* 0x00000000003f782f */ /* 0x000fda00038c0000 */
.L_x_207:
[----:B------:R-:W0:Y:S01]  /*6c50*/  LDC R3, c[0x0][0x28c] ;  /* 0x0000a300ff037b82 */ /* 0x000e220000000800 */
[----:B------:R-:W-:Y:S01]  /*6c60*/  BSSY B1, `(.L_x_170) ;  /* 0x0000039000017945 */ /* 0x000fe20003800000 */
[----:B0-----:R-:W-:-:S13]  /*6c70*/  ISETP.LT.OR P6, PT, R3, 0x1, !P6 ;  /* 0x000000010300780c */ /* 0x001fda00077c1670 */
[----:B------:R-:W-:Y:S05]  /*6c80*/  @P6 BRA `(.L_x_171) ;  /* 0x0000000000d86947 */ /* 0x000fea0003800000 */
[----:B------:R-:W-:Y:S02]  /*6c90*/  IMAD R22, R22, 0x80, R10 ;  /* 0x0000008016167824 */ /* 0x000fe400078e020a */
[----:B------:R-:W-:Y:S02]  /*6ca0*/  IMAD.SHL.U32 R19, R19, 0x40, RZ ;  /* 0x0000004013137824 */ /* 0x000fe400078e00ff */
[----:B------:R-:W-:Y:S02]  /*6cb0*/  IMAD.MOV.U32 R15, RZ, RZ, RZ ;  /* 0x000000ffff0f7224 */ /* 0x000fe400078e00ff */
[----:B------:R-:W-:Y:S02]  /*6cc0*/  IMAD.U32 R20, RZ, RZ, UR19 ;  /* 0x00000013ff147e24 */ /* 0x000fe4000f8e00ff */
[----:B------:R-:W-:Y:S02]  /*6cd0*/  IMAD.MOV.U32 R3, RZ, RZ, R0 ;  /* 0x000000ffff037224 */ /* 0x000fe400078e0000 */
[----:B------:R-:W-:-:S07]  /*6ce0*/  IMAD.MOV.U32 R4, RZ, RZ, R7 ;  /* 0x000000ffff047224 */ /* 0x000fce00078e0007 */
.L_x_175:
[----:B------:R-:W0:Y:S01]  /*6cf0*/  S2R R12, SR_CgaCtaId ;  /* 0x00000000000c7919 */ /* 0x000e220000008800 */
[----:B------:R-:W-:Y:S01]  /*6d00*/  MOV R5, 0x400 ;  /* 0x0000040000057802 */ /* 0x000fe20000000f00 */
[----:B------:R-:W1:Y:S03]  /*6d10*/  @!P2 LDC R11, c[0x0][0x500] ;  /* 0x00014000ff0bab82 */ /* 0x000e660000000800 */
[----:B0-----:R-:W-:Y:S02]  /*6d20*/  LEA R13, R12, R5, 0x18 ;  /* 0x000000050c0d7211 */ /* 0x001fe400078ec0ff */
[----:B------:R-:W-:-:S03]  /*6d30*/  SHF.L.U32 R5, R3, 0x1f, RZ ;  /* 0x0000001f03057819 */ /* 0x000fc600000006ff */
[----:B------:R-:W-:-:S04]  /*6d40*/  IMAD R14, R4, 0x8, R13 ;  /* 0x00000008040e7824 */ /* 0x000fc800078e020d */
[----:B------:R-:W0:Y:S02]  /*6d50*/  SYNCS.PHASECHK.TRANS64.TRYWAIT P1, [R14+URZ+0x90], R5 ;  /* 0x000090050e0075a7 */ /* 0x000e24000802017f */
[----:B01----:R-:W-:Y:S05]  /*6d60*/  @!P1 BRA `(.L_x_172) ;  /* 0x0000001400b89947 */ /* 0x003fea0003800000 */
.L_x_208:
[----:B0-----:R-:W-:Y:S01]  /*6d70*/  PRMT R5, R6, 0x9910, RZ ;  /* 0x0000991006057816 */ /* 0x001fe200000000ff */
[----:B------:R0:W-:Y:S03]  /*6d80*/  @!P2 SYNCS.ARRIVE.TRANS64 RZ, [R14+URZ], R11 ;  /* 0x0000000b0effa9a7 */ /* 0x0001e6000800003f */
[----:B------:R-:W-:-:S13]  /*6d90*/  ISETP.NE.AND P1, PT, R5, 0x2, PT ;  /* 0x000000020500780c */ /* 0x000fda0003f25270 */
[----:B0-----:R-:W-:Y:S05]  /*6da0*/  @P1 BRA `(.L_x_173) ;  /* 0x0000000000041947 */ /* 0x001fea0003800000 */
[----:B------:R-:W-:Y:S01]  /*6db0*/  BPT.TRAP 0x1 ;  /* 0x000000040000795c */ /* 0x000fe20000300000 */
.L_x_173:
[----:B------:R-:W-:Y:S05]  /*6dc0*/  @P0 BRA `(.L_x_174) ;  /* 0x0000000000040947 */ /* 0x000fea0003800000 */
[----:B------:R-:W-:Y:S01]  /*6dd0*/  BPT.TRAP 0x1 ;  /* 0x000000040000795c */ /* 0x000fe20000300000 */
.L_x_174:
[----:B------:R-:W-:Y:S01]  /*6de0*/  IMAD.SHL.U32 R12, R4, 0x1000, RZ ;  /* 0x00001000040c7824 */ /* 0x000fe200078e00ff */
[----:B------:R-:W-:Y:S01]  /*6df0*/  R2UR UR9, R14 ;  /* 0x000000000e0972ca */ /* 0x000fe200000e0000 */
[----:B------:R-:W-:Y:S01]  /*6e00*/  VIADD R20, R20, 0xffffffff ;  /* 0xffffffff14147836 */ /* 0x000fe20000000000 */
[----:B------:R-:W-:Y:S01]  /*6e10*/  R2UR UR11, R19 ;  /* 0x00000000130b72ca */ /* 0x000fe200000e0000 */
[----:B------:R-:W-:Y:S01]  /*6e20*/  UIADD3 UR4, UP0, UR20, 0xf0, URZ ;  /* 0x000000f014047890 */ /* 0x000fe2000ff1e03f */
[----:B------:R-:W-:Y:S01]  /*6e30*/  LOP3.LUT R5, R12, 0x800, R9, 0xf8, !PT ;  /* 0x000008000c057812 */ /* 0x000fe200078ef809 */
[----:B------:R-:W-:Y:S01]  /*6e40*/  UIADD3 UR22, UP1, UR20, 0x1f0, URZ ;  /* 0x000001f014167890 */ /* 0x000fe2000ff3e03f */
[----:B------:R-:W-:Y:S01]  /*6e50*/  IADD3 R12, R13, 0x200, R12 ;  /* 0x000002000d0c7810 */ /* 0x000fe20007ffe00c */
[----:B------:R-:W-:Y:S01]  /*6e60*/  UIADD3.X UR5, URZ, UR21, URZ, UP0, !UPT ;  /* 0x000000153f057290 */ /* 0x000fe200087fe43f */
[----:B------:R-:W-:Y:S01]  /*6e70*/  R2UR UR10, R15 ;  /* 0x000000000f0a72ca */ /* 0x000fe200000e0000 */
[----:B------:R-:W-:Y:S01]  /*6e80*/  IMAD R5, R5, 0x2, R13 ;  /* 0x0000000205057824 */ /* 0x000fe200078e020d */
[----:B------:R-:W-:Y:S01]  /*6e90*/  R2UR UR13, R12 ;  /* 0x000000000c0d72ca */ /* 0x000fe200000e0000 */
[----:B------:R-:W-:Y:S01]  /*6ea0*/  VIADD R4, R4, 0x1 ;  /* 0x0000000104047836 */ /* 0x000fe20000000000 */
[----:B------:R-:W-:Y:S01]  /*6eb0*/  R2UR UR12, R2 ;  /* 0x00000000020c72ca */ /* 0x000fe200000e0000 */
[----:B------:R-:W-:Y:S01]  /*6ec0*/  UIADD3.X UR23, URZ, UR21, URZ, UP1, !UPT ;  /* 0x000000153f177290 */ /* 0x000fe20008ffe43f */
[----:B------:R-:W-:Y:S01]  /*6ed0*/  R2UR UR8, R5 ;  /* 0x00000000050872ca */ /* 0x000fe200000e0000 */
[----:B------:R-:W-:Y:S01]  /*6ee0*/  UMOV UR6, 0x0 ;  /* 0x0000000000067882 */ /* 0x000fe20000000000 */
[----:B------:R-:W-:Y:S01]  /*6ef0*/  R2UR UR18, R22 ;  /* 0x00000000161272ca */ /* 0x000fe200000e0000 */
[----:B------:R-:W-:Y:S01]  /*6f00*/  UMOV UR7, 0x10000000 ;  /* 0x1000000000077882 */ /* 0x000fe20000000000 */
[----:B------:R-:W-:Y:S01]  /*6f10*/  ISETP.GT.AND P3, PT, R20, 0x1, PT ;  /* 0x000000011400780c */ /* 0x000fe20003f64270 */
[----:B------:R-:W-:Y:S01]  /*6f20*/  UMOV UR24, 0x30000 ;  /* 0x0003000000187882 */ /* 0x000fe20000000000 */
[----:B------:R-:W-:Y:S01]  /*6f30*/  ISETP.NE.AND P1, PT, R4, 0x12, PT ;  /* 0x000000120400780c */ /* 0x000fe20003f25270 */
[----:B------:R-:W-:-:S03]  /*6f40*/  VIADD R15, R15, 0x20 ;  /* 0x000000200f0f7836 */ /* 0x000fc60000000000 */
[----:B------:R-:W-:Y:S02]  /*6f50*/  SEL R12, RZ, 0x1, P1 ;  /* 0x00000001ff0c7807 */ /* 0x000fe40000800000 */
[----:B------:R-:W-:Y:S01]  /*6f60*/  SEL R4, R4, RZ, P1 ;  /* 0x000000ff04047207 */ /* 0x000fe20000800000 */
[----:B------:R-:W-:Y:S01]  /*6f70*/  UIADD3 UR14, UR8, 0x12200, URZ ;  /* 0x00012200080e7890 */ /* 0x000fe2000fffe03f */
[----:B------:R-:W-:Y:S02]  /*6f80*/  LOP3.LUT R3, R3, R12, RZ, 0x3c, !PT ;  /* 0x0000000c03037212 */ /* 0x000fe400078e3cff */
[----:B------:R-:W-:Y:S02]  /*6f90*/  UMOV UR8, UR13 ;  /* 0x0000000d00087c82 */ /* 0x000fe40008000000 */
[----:B------:R0:W-:Y:S02]  /*6fa0*/  UTMALDG.3D [UR8], [UR4], desc[UR6] ;  /* 0x00000608040075b4 */ /* 0x0001e40008011000 */
[----:B0-----:R-:W-:Y:S01]  /*6fb0*/  UMOV UR8, UR14 ;  /* 0x0000000e00087c82 */ /* 0x001fe20008000000 */
[----:B------:R-:W-:-:S02]  /*6fc0*/  UMOV UR11, UR18 ;  /* 0x00000012000b7c82 */ /* 0x000fc40008000000 */
[----:B------:R0:W-:Y:S02]  /*6fd0*/  UTMALDG.3D.MULTICAST [UR8], [UR22], UR24, desc[UR6] ;  /* 0x00000608160073b4 */ /* 0x0001e40008011818 */
[----:B0-----:R-:W-:Y:S05]  /*6fe0*/  @P3 BRA `(.L_x_175) ;  /* 0xfffffffc00403947 */ /* 0x001fea000383ffff */
.L_x_171:
[----:B------:R-:W-:Y:S05]  /*6ff0*/  BSYNC B1 ;  /* 0x0000000000017941 */ /* 0x000fea0003800000 */
.L_x_170:
[----:B------:R-:W2:Y:S01]  /*7000*/  LDL.64 R12, [R1] ;  /* 0x00000000010c7983 */ /* 0x000ea20000100a00 */
[----:B------:R-:W-:Y:S01]  /*7010*/  LOP3.LUT P4, RZ, R8, 0xff, RZ, 0xc0, !PT ;  /* 0x000000ff08ff7812 */ /* 0x000fe2000788c0ff */
[----:B------:R-:W-:Y:S01]  /*7020*/  VIADD R4, R7, UR40 ;  /* 0x0000002807047c36 */ /* 0x000fe20008000000 */
[----:B------:R-:W-:Y:S01]  /*7030*/  ULDC.64 UR4, c[0x0][0x650] ;  /* 0x0001940000047ab9 */ /* 0x000fe20000000a00 */
[----:B------:R-:W-:Y:S01]  /*7040*/  IMAD.U32 R7, RZ, RZ, UR40 ;  /* 0x00000028ff077e24 */ /* 0x000fe2000f8e00ff */
[----:B------:R-:W-:Y:S01]  /*7050*/  UISETP.GE.U32.AND UP0, UPT, UR40, 0x12, UPT ;  /* 0x000000122800788c */ /* 0x000fe2000bf06070 */
[----:B------:R-:W-:Y:S01]  /*7060*/  BSSY B1, `(.L_x_176) ;  /* 0x0000070000017945 */ /* 0x000fe20003800000 */
[----:B------:R-:W-:Y:S01]  /*7070*/  ISETP.GT.U32.AND P1, PT, R4, 0x11, PT ;  /* 0x000000110400780c */ /* 0x000fe20003f24070 */
[----:B------:R-:W-:Y:S01]  /*7080*/  IMAD.MOV.U32 R19, RZ, RZ, -0x1 ;  /* 0xffffffffff137424 */ /* 0x000fe200078e00ff */
[----:B------:R-:W-:Y:S01]  /*7090*/  PRMT R8, RZ, 0x7610, R8 ;  /* 0x00007610ff087816 */ /* 0x000fe20000000008 */
[----:B------:R-:W-:Y:S01]  /*70a0*/  IMAD.MOV.U32 R22, RZ, RZ, -0x1 ;  /* 0xffffffffff167424 */ /* 0x000fe200078e00ff */
[----:B------:R-:W-:-:S02]  /*70b0*/  ISETP.LT.U32.AND P1, PT, R7, 0x12, P1 ;  /* 0x000000120700780c */ /* 0x000fc40000f21070 */
[----:B------:R-:W-:Y:S01]  /*70c0*/  PLOP3.LUT P3, PT, PT, PT, UP0, 0x80, 0x0 ;  /* 0x000000000000781c */ /* 0x000fe20003f6f008 */
[----:B------:R-:W0:Y:S01]  /*70d0*/  @P4 S2R R3, SR_CgaCtaId ;  /* 0x0000000000034919 */ /* 0x000e220000008800 */
[----:B------:R-:W-:-:S04]  /*70e0*/  @P4 MOV R2, 0x400 ;  /* 0x0000040000024802 */ /* 0x000fc80000000f00 */
[----:B0-----:R-:W-:Y:S01]  /*70f0*/  @P4 LEA R5, R3, R2, 0x18 ;  /* 0x0000000203054211 */ /* 0x001fe200078ec0ff */
[----:B------:R-:W-:-:S03]  /*7100*/  IMAD.WIDE.U32 R2, R4, 0x38e38e39, RZ ;  /* 0x38e38e3904027825 */ /* 0x000fc600078e00ff */
[----:B------:R0:W-:Y:S01]  /*7110*/  @P4 SYNCS.ARRIVE.TRANS64.A1T0 RZ, [R5+URZ+0x158], RZ ;  /* 0x000158ff05ff49a7 */ /* 0x0001e2000810003f */
[----:B------:R-:W-:Y:S01]  /*7120*/  IMAD.MOV.U32 R2, RZ, RZ, -0x1 ;  /* 0xffffffffff027424 */ /* 0x000fe200078e00ff */
[----:B0-----:R-:W-:Y:S02]  /*7130*/  SHF.R.U32.HI R5, RZ, 0x2, R3 ;  /* 0x00000002ff057819 */ /* 0x001fe40000011603 */
[----:B------:R-:W-:-:S03]  /*7140*/  SEL R3, RZ, 0x1, !P1 ;  /* 0x00000001ff037807 */ /* 0x000fc60004800000 */
[----:B------:R-:W-:Y:S01]  /*7150*/  IMAD R7, R5, -0x12, R4 ;  /* 0xffffffee05077824 */ /* 0x000fe200078e0204 */
[----:B------:R-:W-:Y:S02]  /*7160*/  LOP3.LUT R0, R0, R3, RZ, 0x3c, !PT ;  /* 0x0000000300007212 */ /* 0x000fe400078e3cff */
[----:B------:R-:W-:Y:S02]  /*7170*/  PRMT R3, RZ, 0x7610, R3 ;  /* 0x00007610ff037816 */ /* 0x000fe40000000003 */
[----:B------:R-:W-:Y:S02]  /*7180*/  @P3 LOP3.LUT R0, R0, 0x1, R5, 0x78, !PT ;  /* 0x0000000100003812 */ /* 0x000fe400078e7805 */
[----:B--2---:R-:W-:-:S04]  /*7190*/  IADD3 R18, P4, R18, R12, RZ ;  /* 0x0000000c12127210 */ /* 0x004fc80007f9e0ff */
[----:B------:R-:W-:Y:S01]  /*71a0*/  ISETP.GE.U32.AND P1, PT, R18, UR4, PT ;  /* 0x0000000412007c0c */ /* 0x000fe2000bf26070 */
[----:B------:R-:W-:-:S05]  /*71b0*/  IMAD.X R17, R17, 0x1, R23, P4 ;  /* 0x0000000111117824 */ /* 0x000fca00020e0617 */
[----:B------:R-:W-:-:S13]  /*71c0*/  ISETP.GE.U32.AND.EX P1, PT, R17, UR5, PT, P1 ;  /* 0x0000000511007c0c */ /* 0x000fda000bf26110 */
[----:B------:R-:W-:Y:S05]  /*71d0*/  @P1 BRA `(.L_x_177) ;  /* 0x0000000400601947 */ /* 0x000fea0003800000 */
[----:B------:R-:W0:Y:S01]  /*71e0*/  S2R R12, SR_CTAID.X ;  /* 0x00000000000c7919 */ /* 0x000e220000002500 */
[----:B------:R-:W-:Y:S01]  /*71f0*/  ULDC.64 UR4, c[0x0][0x628] ;  /* 0x00018a0000047ab9 */ /* 0x000fe20000000a00 */
[----:B------:R-:W-:Y:S01]  /*7200*/  ULDC UR7, c[0x0][0x630] ;  /* 0x00018c0000077ab9 */ /* 0x000fe20000000800 */
[----:B------:R-:W-:Y:S01]  /*7210*/  ISETP.NE.U32.AND P1, PT, RZ, UR4, PT ;  /* 0x00000004ff007c0c */ /* 0x000fe2000bf25070 */
[----:B------:R-:W1:Y:S01]  /*7220*/  S2R R13, SR_CTAID.Y ;  /* 0x00000000000d7919 */ /* 0x000e620000002600 */
[----:B------:R-:W-:Y:S01]  /*7230*/  ULDC UR8, c[0x0][0x150] ;  /* 0x0000540000087ab9 */ /* 0x000fe20000000800 */
[----:B------:R-:W-:Y:S01]  /*7240*/  IMAD.MOV.U32 R2, RZ, RZ, R18 ;  /* 0x000000ffff027224 */ /* 0x000fe200078e0012 */
[----:B------:R-:W-:Y:S01]  /*7250*/  ISETP.NE.AND.EX P1, PT, RZ, UR5, PT, P1 ;  /* 0x00000005ff007c0c */ /* 0x000fe2000bf25310 */
[----:B------:R-:W-:Y:S01]  /*7260*/  IMAD.MOV.U32 R3, RZ, RZ, R17 ;  /* 0x000000ffff037224 */ /* 0x000fe200078e0011 */
[----:B0-----:R-:W-:-:S11]  /*7270*/  I2FP.F32.U32 R14, R12 ;  /* 0x0000000c000e7245 */ /* 0x001fd60000201000 */
[----:B------:R-:W-:Y:S05]  /*7280*/  @!P1 BRA `(.L_x_178) ;  /* 0x0000000000289947 */ /* 0x000fea0003800000 */
[----:B------:R-:W-:Y:S02]  /*7290*/  ULDC UR6, c[0x0][0x634] ;  /* 0x00018d0000067ab9 */ /* 0x000fe40000000800 */
[----:B------:R-:W-:-:S05]  /*72a0*/  IADD3 R3, P1, R18, UR6, RZ ;  /* 0x0000000612037c10 */ /* 0x000fca000ff3e0ff */
[----:B------:R-:W-:-:S04]  /*72b0*/  IMAD.X R11, RZ, RZ, R17, P1 ;  /* 0x000000ffff0b7224 */ /* 0x000fc800008e0611 */
[----:B------:R-:W-:-:S04]  /*72c0*/  IMAD.WIDE.U32 R4, R11, UR4, RZ ;  /* 0x000000040b047c25 */ /* 0x000fc8000f8e00ff */
[----:B------:R-:W-:-:S04]  /*72d0*/  IMAD.WIDE.U32 R4, P1, R3, UR5, R4 ;  /* 0x0000000503047c25 */ /* 0x000fc8000f820004 */
[----:B------:R-:W-:-:S04]  /*72e0*/  IMAD.WIDE.U32 R2, R3, UR4, RZ ;  /* 0x0000000403027c25 */ /* 0x000fc8000f8e00ff */
[----:B------:R-:W-:Y:S01]  /*72f0*/  IMAD.MOV.U32 R2, RZ, RZ, R5 ;  /* 0x000000ffff027224 */ /* 0x000fe200078e0005 */
[----:B------:R-:W-:Y:S01]  /*7300*/  IADD3 RZ, P3, R3, R4, RZ ;  /* 0x0000000403ff7210 */ /* 0x000fe20007f7e0ff */
[----:B------:R-:W-:-:S04]  /*7310*/  IMAD.X R3, RZ, RZ, RZ, P1 ;  /* 0x000000ffff037224 */ /* 0x000fc800008e06ff */
[----:B------:R-:W-:-:S08]  /*7320*/  IMAD.WIDE.U32.X R2, R11, UR5, R2, P3 ;  /* 0x000000050b027c25 */ /* 0x000fd000098e0402 */
.L_x_178:
[----:B------:R-:W0:Y:S01]  /*7330*/  LDC R21, c[0x0][0x65c] ;  /* 0x00019700ff157b82 */ /* 0x000e220000000800 */
[--C-:B------:R-:W-:Y:S01]  /*7340*/  SHF.R.U64 R11, R2, UR7, R3.reuse ;  /* 0x00000007020b7c19 */ /* 0x100fe20008001203 */
[----:B------:R-:W-:Y:S01]  /*7350*/  FMUL R14, R14, UR8 ;  /* 0x000000080e0e7c20 */ /* 0x000fe20008400000 */
[----:B------:R-:W-:Y:S01]  /*7360*/  SHF.R.U32.HI R2, RZ, UR7, R3 ;  /* 0x00000007ff027c19 */ /* 0x000fe20008011603 */
[----:B------:R-:W-:Y:S01]  /*7370*/  ULDC UR6, c[0x0][0x154] ;  /* 0x0000550000067ab9 */ /* 0x000fe20000000800 */
[----:B------:R-:W-:Y:S01]  /*7380*/  IADD3 R15, P1, RZ, -R11, RZ ;  /* 0x8000000bff0f7210 */ /* 0x000fe20007f3e0ff */
[----:B------:R-:W-:Y:S01]  /*7390*/  ULDC.64 UR4, c[0x0][0x620] ;  /* 0x0001880000047ab9 */ /* 0x000fe20000000a00 */
[----:B-1----:R-:W-:Y:S01]  /*73a0*/  I2FP.F32.U32 R3, R13 ;  /* 0x0000000d00037245 */ /* 0x002fe20000201000 */
[----:B------:R-:W1:Y:S01]  /*73b0*/  LDC R19, c[0x0][0x144] ;  /* 0x00005100ff137b82 */ /* 0x000e620000000800 */
[----:B------:R-:W2:Y:S01]  /*73c0*/  F2I.U32.TRUNC.NTZ R14, R14 ;  /* 0x0000000e000e7305 */ /* 0x000ea2000020f000 */
[----:B------:R-:W-:-:S02]  /*73d0*/  IMAD.X R2, RZ, RZ, ~R2, P1 ;  /* 0x000000ffff027224 */ /* 0x000fc400008e0e02 */
[----:B------:R-:W-:Y:S01]  /*73e0*/  FMUL R4, R3, UR6 ;  /* 0x0000000603047c20 */ /* 0x000fe20008400000 */
[----:B------:R-:W-:Y:S01]  /*73f0*/  IMAD.MOV.U32 R3, RZ, RZ, R17 ;  /* 0x000000ffff037224 */ /* 0x000fe200078e0011 */
[----:B------:R-:W-:Y:S01]  /*7400*/  ULDC.64 UR6, c[0x0][0x640] ;  /* 0x0001900000067ab9 */ /* 0x000fe20000000a00 */
[----:B------:R-:W-:Y:S01]  /*7410*/  IMAD R2, R2, UR4, RZ ;  /* 0x0000000402027c24 */ /* 0x000fe2000f8e02ff */
[----:B------:R-:W3:Y:S01]  /*7420*/  LDC R20, c[0x0][0x148] ;  /* 0x00005200ff147b82 */ /* 0x000ee20000000800 */
[----:B------:R-:W-:Y:S01]  /*7430*/  ISETP.NE.U32.AND P1, PT, RZ, UR6, PT ;  /* 0x00000006ff007c0c */ /* 0x000fe2000bf25070 */
[----:B------:R-:W4:Y:S01]  /*7440*/  F2I.U32.TRUNC.NTZ R4, R4 ;  /* 0x0000000400047305 */ /* 0x000f22000020f000 */
[----:B------:R-:W-:Y:S02]  /*7450*/  IMAD R5, R15, UR5, R2 ;  /* 0x000000050f057c24 */ /* 0x000fe4000f8e0202 */
[----:B------:R-:W-:Y:S01]  /*7460*/  IMAD.MOV.U32 R2, RZ, RZ, R18 ;  /* 0x000000ffff027224 */ /* 0x000fe200078e0012 */
[----:B------:R-:W-:-:S02]  /*7470*/  ISETP.NE.AND.EX P1, PT, RZ, UR7, PT, P1 ;  /* 0x00000007ff007c0c */ /* 0x000fc4000bf25310 */
[----:B0-----:R-:W-:Y:S01]  /*7480*/  ISETP.NE.AND P4, PT, R21, 0x1, PT ;  /* 0x000000011500780c */ /* 0x001fe20003f85270 */
[----:B------:R-:W-:Y:S01]  /*7490*/  IMAD.WIDE.U32 R2, R15, UR4, R2 ;  /* 0x000000040f027c25 */ /* 0x000fe2000f8e0002 */
[----:B------:R-:W-:-:S03]  /*74a0*/  ULDC UR4, c[0x0][0x618] ;  /* 0x0001860000047ab9 */ /* 0x000fc60000000800 */
[----:B--2---:R-:W-:Y:S02]  /*74b0*/  IMAD.MOV R14, RZ, RZ, -R14 ;  /* 0x000000ffff0e7224 */ /* 0x004fe400078e0a0e */
[----:B------:R-:W-:Y:S02]  /*74c0*/  IMAD.IADD R3, R3, 0x1, R5 ;  /* 0x0000000103037824 */ /* 0x000fe400078e0205 */
[----:B-1----:R-:W-:-:S03]  /*74d0*/  IMAD R12, R19, R14, R12 ;  /* 0x0000000e130c7224 */ /* 0x002fc600078e020c */
[--C-:B------:R-:W-:Y:S01]  /*74e0*/  SHF.R.U64 R14, R2, UR4, R3.reuse ;  /* 0x00000004020e7c19 */ /* 0x100fe20008001203 */
[----:B----4-:R-:W-:Y:S01]  /*74f0*/  IMAD.MOV R2, RZ, RZ, -R4 ;  /* 0x000000ffff027224 */ /* 0x010fe200078e0a04 */
[----:B------:R-:W-:Y:S01]  /*7500*/  SHF.R.U32.HI R3, RZ, UR4, R3 ;  /* 0x00000004ff037c19 */ /* 0x000fe20008011603 */
[----:B------:R-:W-:Y:S02]  /*7510*/  ULDC UR4, c[0x0][0x608] ;  /* 0x0001820000047ab9 */ /* 0x000fe40000000800 */
[----:B---3--:R-:W-:Y:S01]  /*7520*/  @P4 IMAD R12, R20, R2, R13 ;  /* 0x00000002140c4224 */ /* 0x008fe200078e020d */
[--C-:B------:R-:W-:Y:S02]  /*7530*/  SHF.R.U64 R19, R14, UR4, R3.reuse ;  /* 0x000000040e137c19 */ /* 0x100fe40008001203 */
[----:B------:R-:W-:Y:S01]  /*7540*/  SHF.R.U32.HI R2, RZ, UR4, R3 ;  /* 0x00000004ff027c19 */ /* 0x000fe20008011603 */
[----:B------:R-:W-:-:S03]  /*7550*/  ULDC UR4, c[0x0][0x658] ;  /* 0x0001960000047ab9 */ /* 0x000fc60000000800 */
[--C-:B------:R-:W-:Y:S02]  /*7560*/  SHF.R.U64 R13, R19, UR4, R2.reuse ;  /* 0x00000004130d7c19 */ /* 0x100fe40008001202 */
[----:B------:R-:W-:-:S03]  /*7570*/  SHF.R.U32.HI R2, RZ, UR4, R2 ;  /* 0x00000004ff027c19 */ /* 0x000fc60008011602 */
[----:B------:R-:W-:Y:S02]  /*7580*/  IMAD.MOV.U32 R4, RZ, RZ, R13 ;  /* 0x000000ffff047224 */ /* 0x000fe400078e000d */
[----:B------:R-:W-:Y:S01]  /*7590*/  IMAD.MOV.U32 R3, RZ, RZ, R2 ;  /* 0x000000ffff037224 */ /* 0x000fe200078e0002 */
[----:B------:R-:W-:Y:S06]  /*75a0*/  @!P1 BRA `(.L_x_179) ;  /* 0x00000000002c9947 */ /* 0x000fec0003800000 */
        /* <DEDUP_REMOVED lines=9> */
[----:B------:R-:W-:-:S04]  /*7640*/  IMAD.WIDE.U32.X R2, R15, UR7, R2, P3 ;  /* 0x000000070f027c25 */ /* 0x000fc800098e0402 */
[----:B------:R-:W-:-:S07]  /*7650*/  IMAD.MOV.U32 R4, RZ, RZ, R2 ;  /* 0x000000ffff047224 */ /* 0x000fce00078e0002 */
.L_x_179:
[----:B------:R-:W-:Y:S01]  /*7660*/  ULDC UR4, c[0x0][0x648] ;  /* 0x0001920000047ab9 */ /* 0x000fe20000000800 */
[----:B------:R-:W-:Y:S01]  /*7670*/  LOP3.LUT R2, R19, UR16, RZ, 0xc0, !PT ;  /* 0x0000001013027c12 */ /* 0x000fe2000f8ec0ff */
[----:B------:R-:W-:Y:S01]  /*7680*/  ULDC UR5, c[0x0][0x610] ;  /* 0x0001840000057ab9 */ /* 0x000fe20000000800 */
[----:B------:R-:W-:Y:S01]  /*7690*/  SHF.R.U64 R3, R4, UR4, R3 ;  /* 0x0000000404037c19 */ /* 0x000fe20008001203 */
[----:B------:R-:W-:Y:S01]  /*76a0*/  ULDC UR4, c[0x0][0x638] ;  /* 0x00018e0000047ab9 */ /* 0x000fe20000000800 */
[----:B------:R-:W-:-:S03]  /*76b0*/  LOP3.LUT R14, R14, UR15, RZ, 0xc0, !PT ;  /* 0x0000000f0e0e7c12 */ /* 0x000fc6000f8ec0ff */
[----:B------:R-:W-:Y:S02]  /*76c0*/  IMAD.MOV R4, RZ, RZ, -R3 ;  /* 0x000000ffff047224 */ /* 0x000fe400078e0a03 */
[----:B------:R-:W-:Y:S02]  /*76d0*/  IMAD R3, R3, UR17, R2 ;  /* 0x0000001103037c24 */ /* 0x000fe4000f8e0202 */
[----:B------:R-:W-:Y:S01]  /*76e0*/  IMAD R13, R4, UR4, R13 ;  /* 0x00000004040d7c24 */ /* 0x000fe2000f8e020d */
[----:B------:R-:W-:Y:S01]  /*76f0*/  ULDC UR4, c[0x0][0x600] ;  /* 0x0001800000047ab9 */ /* 0x000fe20000000800 */
[----:B------:R-:W-:Y:S02]  /*7700*/  IMAD R12, R3, UR5, R12 ;  /* 0x00000005030c7c24 */ /* 0x000fe4000f8e020c */
[----:B------:R-:W-:Y:S02]  /*7710*/  IMAD R13, R13, UR4, R14 ;  /* 0x000000040d0d7c24 */ /* 0x000fe4000f8e020e */
[----:B------:R-:W-:-:S02]  /*7720*/  IMAD.MOV.U32 R3, RZ, RZ, 0x1 ;  /* 0x00000001ff037424 */ /* 0x000fc400078e00ff */
[----:B------:R-:W-:Y:S01]  /*7730*/  IMAD.MOV.U32 R2, RZ, RZ, R11 ;  /* 0x000000ffff027224 */ /* 0x000fe200078e000b */
[----:B------:R-:W-:Y:S02]  /*7740*/  SEL R22, R13, R12, !P4 ;  /* 0x0000000c0d167207 */ /* 0x000fe40006000000 */
[----:B------:R-:W-:-:S07]  /*7750*/  SEL R19, R12, R13, !P4 ;  /* 0x0000000d0c137207 */ /* 0x000fce0006000000 */
.L_x_177:
[----:B------:R-:W-:Y:S05]  /*7760*/  BSYNC B1 ;  /* 0x0000000000017941 */ /* 0x000fea0003800000 */
.L_x_176:
[----:B------:R-:W-:-:S13]  /*7770*/  LOP3.LUT P1, RZ, R3, 0xff, RZ, 0xc0, !PT ;  /* 0x000000ff03ff7812 */ /* 0x000fda000782c0ff */
[----:B------:R-:W-:Y:S05]  /*7780*/  @P1 BRA `(.L_x_180) ;  /* 0xfffffff400241947 */ /* 0x000fea000383ffff */
[----:B------:R-:W-:Y:S05]  /*7790*/  BSYNC B0 ;  /* 0x0000000000007941 */ /* 0x000fea0003800000 */
.L_x_168:
[----:B------:R-:W-:-:S03]  /*77a0*/  UMOV UR4, 0xffffffff ;  /* 0xffffffff00047882 */ /* 0x000fc60000000000 */
[----:B------:R-:W-:Y:S05]  /*77b0*/  BRA.DIV UR4, `(.L_x_181) ;  /* 0x0000000e04387947 */ /* 0x000fea000b800000 */
[----:B------:R-:W-:-:S13]  /*77c0*/  ELECT P6, URZ, PT ;  /* 0x00000000003f782f */ /* 0x000fda00038c0000 */
.L_x_211:
[----:B------:R-:W-:Y:S04]  /*77d0*/  BSSY B0, `(.L_x_182) ;  /* 0x00000a9000007945 */ /* 0x000fe80003800000 */
[----:B------:R-:W-:Y:S05]  /*77e0*/  @!P6 BRA `(.L_x_183) ;  /* 0x00000008009ce947 */ /* 0x000fea0003800000 */
[----:B------:R-:W-:-:S04]  /*77f0*/  LOP3.LUT R16, R16, 0x2, RZ, 0xfc, !PT ;  /* 0x0000000210107812 */ /* 0x000fc800078efcff */
[----:B------:R-:W-:-:S13]  /*7800*/  ISETP.NE.AND P0, PT, R16, 0x3, PT ;  /* 0x000000031000780c */ /* 0x000fda0003f05270 */
[----:B------:R-:W-:Y:S05]  /*7810*/  @!P0 BRA `(.L_x_184) ;  /* 0x0000000000048947 */ /* 0x000fea0003800000 */
[----:B------:R-:W-:Y:S01]  /*7820*/  BPT.TRAP 0x1 ;  /* 0x000000040000795c */ /* 0x000fe20000300000 */
.L_x_184:
[----:B------:R-:W0:Y:S01]  /*7830*/  S2R R3, SR_CgaCtaId ;  /* 0x0000000000037919 */ /* 0x000e220000008800 */
[----:B------:R-:W-:Y:S02]  /*7840*/  MOV R2, 0x400 ;  /* 0x0000040000027802 */ /* 0x000fe40000000f00 */
[----:B------:R-:W-:Y:S02]  /*7850*/  SHF.L.U32 R4, R0, 0x1f, RZ ;  /* 0x0000001f00047819 */ /* 0x000fe400000006ff */
[----:B0-----:R-:W-:-:S05]  /*7860*/  LEA R2, R3, R2, 0x18 ;  /* 0x0000000203027211 */ /* 0x001fca00078ec0ff */
[----:B------:R-:W-:-:S04]  /*7870*/  VIADD R2, R2, 0x90 ;  /* 0x0000009002027836 */ /* 0x000fc80000000000 */
[C---:B------:R-:W-:Y:S02]  /*7880*/  IMAD R9, R7.reuse, 0x8, R2 ;  /* 0x0000000807097824 */ /* 0x040fe400078e0202 */
[----:B------:R-:W-:Y:S02]  /*7890*/  VIADD R7, R7, 0x1 ;  /* 0x0000000107077836 */ /* 0x000fe40000000000 */
[----:B------:R-:W0:Y:S03]  /*78a0*/  SYNCS.PHASECHK.TRANS64.TRYWAIT P0, [R9+URZ], R4 ;  /* 0x00000004090075a7 */ /* 0x000e26000800017f */
[----:B------:R-:W-:-:S04]  /*78b0*/  ISETP.NE.AND P1, PT, R7, 0x12, PT ;  /* 0x000000120700780c */ /* 0x000fc80003f25270 */
[----:B------:R-:W-:Y:S02]  /*78c0*/  SEL R3, RZ, 0x1, P1 ;  /* 0x00000001ff037807 */ /* 0x000fe40000800000 */
[----:B------:R-:W-:Y:S02]  /*78d0*/  SEL R7, R7, RZ, P1 ;  /* 0x000000ff07077207 */ /* 0x000fe40000800000 */
[----:B------:R-:W-:-:S03]  /*78e0*/  LOP3.LUT R6, R0, R3, RZ, 0x3c, !PT ;  /* 0x0000000300067212 */ /* 0x000fc600078e3cff */
[----:B------:R-:W-:Y:S01]  /*78f0*/  IMAD R8, R7, 0x8, R2 ;  /* 0x0000000807087824 */ /* 0x000fe200078e0202 */
[----:B------:R-:W-:Y:S01]  /*7900*/  SHF.L.U32 R5, R6, 0x1f, RZ ;  /* 0x0000001f06057819 */ /* 0x000fe200000006ff */
[----:B0-----:R-:W-:Y:S06]  /*7910*/  @!P0 BRA `(.L_x_185) ;  /* 0x0000000c00008947 */ /* 0x001fec0003800000 */
.L_x_212:
[----:B------:R-:W1:Y:S01]  /*7920*/  SYNCS.PHASECHK.TRANS64.TRYWAIT P0, [R8+URZ], R5 ;  /* 0x00000005080075a7 */ /* 0x000e62000800017f */
[----:B------:R-:W-:-:S05]  /*7930*/  VIADD R0, R7, 0x1 ;  /* 0x0000000107007836 */ /* 0x000fca0000000000 */
[----:B------:R-:W-:-:S04]  /*7940*/  ISETP.NE.AND P1, PT, R0, 0x12, PT ;  /* 0x000000120000780c */ /* 0x000fc80003f25270 */
[----:B------:R-:W-:Y:S02]  /*7950*/  SEL R3, RZ, 0x1, P1 ;  /* 0x00000001ff037807 */ /* 0x000fe40000800000 */
[----:B------:R-:W-:Y:S02]  /*7960*/  SEL R7, R0, RZ, P1 ;  /* 0x000000ff00077207 */ /* 0x000fe40000800000 */
[----:B------:R-:W-:-:S03]  /*7970*/  LOP3.LUT R6, R6, R3, RZ, 0x3c, !PT ;  /* 0x0000000306067212 */ /* 0x000fc600078e3cff */
[----:B0-----:R-:W-:Y:S01]  /*7980*/  IMAD R9, R7, 0x8, R2 ;  /* 0x0000000807097824 */ /* 0x001fe200078e0202 */
[----:B------:R-:W-:Y:S01]  /*7990*/  SHF.L.U32 R4, R6, 0x1f, RZ ;  /* 0x0000001f06047819 */ /* 0x000fe200000006ff */
[----:B-1----:R-:W-:Y:S06]  /*79a0*/  @!P0 BRA `(.L_x_186) ;  /* 0x0000000800f08947 */ /* 0x002fec0003800000 */
.L_x_213:
        /* <DEDUP_REMOVED lines=9> */
.L_x_214:
        /* <DEDUP_REMOVED lines=9> */
.L_x_215:
        /* <DEDUP_REMOVED lines=9> */
.L_x_216:
        /* <DEDUP_REMOVED lines=9> */
.L_x_217:
        /* <DEDUP_REMOVED lines=9> */
.L_x_218:
        /* <DEDUP_REMOVED lines=9> */
.L_x_219:
        /* <DEDUP_REMOVED lines=9> */
.L_x_220:
        /* <DEDUP_REMOVED lines=9> */
.L_x_221:
        /* <DEDUP_REMOVED lines=9> */
.L_x_222:
        /* <DEDUP_REMOVED lines=9> */
.L_x_223:
        /* <DEDUP_REMOVED lines=9> */
.L_x_224:
        /* <DEDUP_REMOVED lines=9> */
.L_x_225:
        /* <DEDUP_REMOVED lines=9> */
.L_x_226:
[----:B------:R-:W1:Y:S01]  /*8100*/  SYNCS.PHASECHK.TRANS64.TRYWAIT P0, [R8+URZ], R5 ;  /* 0x00000005080075a7 */ /* 0x000e62000800017f */
[----:B------:R-:W-:-:S05]  /*8110*/  VIADD R0, R7, 0x1 ;  /* 0x0000000107007836 */ /* 0x000fca0000000000 */
[----:B------:R-:W-:-:S04]  /*8120*/  ISETP.NE.AND P1, PT, R0, 0x12, PT ;  /* 0x000000120000780c */ /* 0x000fc80003f25270 */
[----:B------:R-:W-:Y:S02]  /*8130*/  SEL R3, RZ, 0x1, P1 ;  /* 0x00000001ff037807 */ /* 0x000fe40000800000 */
[----:B------:R-:W-:Y:S02]  /*8140*/  SEL R7, R0, RZ, P1 ;  /* 0x000000ff00077207 */ /* 0x000fe40000800000 */
[----:B0-----:R-:W-:-:S03]  /*8150*/  LOP3.LUT R9, R6, R3, RZ, 0x3c, !PT ;  /* 0x0000000306097212 */ /* 0x001fc600078e3cff */
[----:B------:R-:W-:Y:S01]  /*8160*/  IMAD R11, R7, 0x8, R2 ;  /* 0x00000008070b7824 */ /* 0x000fe200078e0202 */
[----:B------:R-:W-:Y:S01]  /*8170*/  SHF.L.U32 R6, R9, 0x1f, RZ ;  /* 0x0000001f09067819 */ /* 0x000fe200000006ff */
[----:B-1----:R-:W-:Y:S06]  /*8180*/  @!P0 BRA `(.L_x_200) ;  /* 0x0000000800108947 */ /* 0x002fec0003800000 */
.L_x_227:
[----:B------:R-:W1:Y:S01]  /*8190*/  SYNCS.PHASECHK.TRANS64.TRYWAIT P0, [R11+URZ], R6 ;  /* 0x000000060b0075a7 */ /* 0x000e62000800017f */
[----:B------:R-:W-:-:S05]  /*81a0*/  VIADD R0, R7, 0x1 ;  /* 0x0000000107007836 */ /* 0x000fca0000000000 */
[----:B------:R-:W-:-:S04]  /*81b0*/  ISETP.NE.AND P1, PT, R0, 0x12, PT ;  /* 0x000000120000780c */ /* 0x000fc80003f25270 */
[----:B------:R-:W-:Y:S02]  /*81c0*/  SEL R4, RZ, 0x1, P1 ;  /* 0x00000001ff047807 */ /* 0x000fe40000800000 */
[----:B------:R-:W-:Y:S02]  /*81d0*/  SEL R3, R0, RZ, P1 ;  /* 0x000000ff00037207 */ /* 0x000fe40000800000 */
[----:B------:R-:W-:Y:S01]  /*81e0*/  LOP3.LUT R0, R9, R4, RZ, 0x3c, !PT ;  /* 0x0000000409007212 */ /* 0x000fe200078e3cff */
[----:B-1----:R-:W-:Y:S06]  /*81f0*/  @!P0 BRA `(.L_x_201) ;  /* 0x0000000800088947 */ /* 0x002fec0003800000 */
.L_x_228:
[----:B------:R-:W-:Y:S01]  /*8200*/  IMAD R3, R3, 0x8, R2 ;  /* 0x0000000803037824 */ /* 0x000fe200078e0202 */
[----:B------:R-:W-:-:S07]  /*8210*/  SHF.L.U32 R0, R0, 0x1f, RZ ;  /* 0x0000001f00007819 */ /* 0x000fce00000006ff */
.L_x_202:
[----:B--2---:R2:W3:Y:S02]  /*8220*/  SYNCS.PHASECHK.TRANS64.TRYWAIT P0, [R3+URZ], R0 ;  /* 0x00000000030075a7 */ /* 0x0044e4000800017f */
[----:B---3--:R-:W-:Y:S05]  /*8230*/  @!P0 NANOSLEEP.SYNCS 0x989680 ;  /* 0x009896800000895d */ /* 0x008fea0003900000 */
[----:B------:R-:W3:Y:S02]  /*8240*/  @!P0 SYNCS.PHASECHK.TRANS64 P0, [R3+URZ], R0 ;  /* 0x00000000030085a7 */ /* 0x000ee4000800007f */
[----:B---3--:R-:W-:Y:S05]  /*8250*/  @!P0 BRA `(.L_x_202) ;  /* 0xfffffffc00f08947 */ /* 0x008fea000383ffff */
.L_x_183:
[----:B------:R-:W-:Y:S05]  /*8260*/  BSYNC B0 ;  /* 0x0000000000007941 */ /* 0x000fea0003800000 */
.L_x_182:
[----:B------:R-:W-:Y:S05]  /*8270*/  EXIT ;  /* 0x000000000000794d */ /* 0x000fea0003800000 */
.L_x_20:
[----:B-1----:R1:W2:Y:S02]  /*8280*/  SYNCS.PHASECHK.TRANS64.TRYWAIT P0, [R97+URZ], R0 ;  /* 0x00000000610075a7 */ /* 0x0022a4000800017f */
[----:B--2---:R-:W-:Y:S05]  /*8290*/  @!P0 NANOSLEEP.SYNCS 0x989680 ;  /* 0x009896800000895d */ /* 0x004fea0003900000 */
[----:B------:R-:W2:Y:S02]  /*82a0*/  @!P0 SYNCS.PHASECHK.TRANS64 P0, [R97+URZ], R0 ;  /* 0x00000000610085a7 */ /* 0x000ea4000800007f */
[----:B--2---:R-:W-:Y:S05]  /*82b0*/  @!P0 BRA `(.L_x_20) ;  /* 0xfffffffc00f08947 */ /* 0x004fea000383ffff */
[----:B------:R-:W-:Y:S05]  /*82c0*/  BRA `(.L_x_203) ;  /* 0xffffff9400a07947 */ /* 0x000fea000383ffff */
.L_x_25:
[----:B--2---:R2:W3:Y:S02]  /*82d0*/  SYNCS.PHASECHK.TRANS64.TRYWAIT P1, [R3+URZ], R0 ;  /* 0x00000000030075a7 */ /* 0x0044e4000802017f */
[----:B---3--:R-:W-:Y:S05]  /*82e0*/  @!P1 NANOSLEEP.SYNCS 0x989680 ;  /* 0x009896800000995d */ /* 0x008fea0003900000 */
[----:B------:R-:W3:Y:S02]  /*82f0*/  @!P1 SYNCS.PHASECHK.TRANS64 P1, [R3+URZ], R0 ;  /* 0x00000000030095a7 */ /* 0x000ee4000802007f */
[----:B---3--:R-:W-:Y:S05]  /*8300*/  @!P1 BRA `(.L_x_25) ;  /* 0xfffffffc00f09947 */ /* 0x008fea000383ffff */
[----:B------:R-:W-:Y:S05]  /*8310*/  BRA `(.L_x_24) ;  /* 0xffffff9800047947 */ /* 0x000fea000383ffff */
.L_x_30:
[----:B--2---:R-:W-:-:S04]  /*8320*/  IMAD.U32 R5, RZ, RZ, UR4 ;  /* 0x00000004ff057e24 */ /* 0x004fc8000f8e00ff */
[----:B------:R2:W3:Y:S03]  /*8330*/  SYNCS.PHASECHK.TRANS64.TRYWAIT P1, [R5+URZ], R4 ;  /* 0x00000004050075a7 */ /* 0x0004e6000802017f */
[----:B---3--:R-:W-:Y:S05]  /*8340*/  @!P1 NANOSLEEP.SYNCS 0x989680 ;  /* 0x009896800000995d */ /* 0x008fea0003900000 */
[----:B------:R-:W3:Y:S02]  /*8350*/  @!P1 SYNCS.PHASECHK.TRANS64 P1, [R5+URZ], R4 ;  /* 0x00000004050095a7 */ /* 0x000ee4000802007f */
[----:B---3--:R-:W-:Y:S05]  /*8360*/  @!P1 BRA `(.L_x_30) ;  /* 0xfffffffc00ec9947 */ /* 0x008fea000383ffff */
[----:B------:R-:W-:Y:S05]  /*8370*/  BRA `(.L_x_29) ;  /* 0xffffff98007c7947 */ /* 0x000fea000383ffff */
.L_x_36:
[----:B-1----:R1:W2:Y:S02]  /*8380*/  SYNCS.PHASECHK.TRANS64.TRYWAIT P0, [R97+URZ+0x10], R0 ;  /* 0x00001000610075a7 */ /* 0x0022a4000800017f */
[----:B--2---:R-:W-:Y:S05]  /*8390*/  @!P0 NANOSLEEP.SYNCS 0x989680 ;  /* 0x009896800000895d */ /* 0x004fea0003900000 */
[----:B------:R-:W2:Y:S02]  /*83a0*/  @!P0 SYNCS.PHASECHK.TRANS64 P0, [R97+URZ+0x10], R0 ;  /* 0x00001000610085a7 */ /* 0x000ea4000800007f */
[----:B--2---:R-:W-:Y:S05]  /*83b0*/  @!P0 BRA `(.L_x_36) ;  /* 0xfffffffc00f08947 */ /* 0x004fea000383ffff */
[----:B------:R-:W-:Y:S05]  /*83c0*/  BRA `(.L_x_204) ;  /* 0xffffff9c00887947 */ /* 0x000fea000383ffff */
.L_x_169:
[----:B------:R-:W-:Y:S01]  /*83d0*/  BSSY B1, `(.L_x_205) ;  /* 0x0000006000017945 */ /* 0x000fe20003800000 */
[----:B------:R-:W-:-:S07]  /*83e0*/  IMAD.MOV.U32 R15, RZ, RZ, -0x1 ;  /* 0xffffffffff0f7424 */ /* 0x000fce00078e00ff */
[----:B-----5:R-:W-:Y:S05]  /*83f0*/  WARPSYNC.COLLECTIVE R15, `(.L_x_206) ;  /* 0x000000000f0c7348 */ /* 0x020fea0003c00000 */
[----:B------:R-:W-:Y:S02]  /*8400*/  ELECT P6, UR62, PT ;  /* 0x00000000003e782f */ /* 0x000fe400038c0000 */
[----:B------:R-:W-:Y:S01]  /*8410*/  MOV R14, UR62 ;  /* 0x0000003e000e7c02 */ /* 0x000fe20008000f00 */
[----:B-----5:R-:W-:Y:S10]  /*8420*/  ENDCOLLECTIVE ;  /* 0x000000000000791b */ /* 0x020ff40003800000 */
.L_x_206:
[----:B------:R-:W-:Y:S05]  /*8430*/  BSYNC B1 ;  /* 0x0000000000017941 */ /* 0x000fea0003800000 */
.L_x_205:
[----:B------:R-:W-:Y:S05]  /*8440*/  BRA `(.L_x_207) ;  /* 0xffffffe800007947 */ /* 0x000fea000383ffff */
.L_x_172:
[----:B0-----:R0:W1:Y:S02]  /*8450*/  SYNCS.PHASECHK.TRANS64.TRYWAIT P1, [R14+URZ+0x90], R5 ;  /* 0x000090050e0075a7 */ /* 0x001064000802017f */
[----:B-1----:R-:W-:Y:S05]  /*8460*/  @!P1 NANOSLEEP.SYNCS 0x989680 ;  /* 0x009896800000995d */ /* 0x002fea0003900000 */
[----:B------:R-:W1:Y:S02]  /*8470*/  @!P1 SYNCS.PHASECHK.TRANS64 P1, [R14+URZ+0x90], R5 ;  /* 0x000090050e0095a7 */ /* 0x000e64000802007f */
[----:B-1----:R-:W-:Y:S05]  /*8480*/  @!P1 BRA `(.L_x_172) ;  /* 0xfffffffc00f09947 */ /* 0x002fea000383ffff */
[----:B------:R-:W-:Y:S05]  /*8490*/  BRA `(.L_x_208) ;  /* 0xffffffe800347947 */ /* 0x000fea000383ffff */
.L_x_181:
[----:B------:R-:W-:Y:S01]  /*84a0*/  BSSY B0, `(.L_x_209) ;  /* 0x0000006000007945 */ /* 0x000fe20003800000 */
[----:B------:R-:W-:-:S07]  /*84b0*/  IMAD.MOV.U32 R15, RZ, RZ, -0x1 ;  /* 0xffffffffff0f7424 */ /* 0x000fce00078e00ff */
[----:B-----5:R-:W-:Y:S05]  /*84c0*/  WARPSYNC.COLLECTIVE R15, `(.L_x_210) ;  /* 0x000000000f0c7348 */ /* 0x020fea0003c00000 */
[----:B------:R-:W-:Y:S02]  /*84d0*/  ELECT P6, UR62, PT ;  /* 0x00000000003e782f */ /* 0x000fe400038c0000 */
[----:B------:R-:W-:Y:S01]  /*84e0*/  MOV R14, UR62 ;  /* 0x0000003e000e7c02 */ /* 0x000fe20008000f00 */
[----:B-----5:R-:W-:Y:S10]  /*84f0*/  ENDCOLLECTIVE ;  /* 0x000000000000791b */ /* 0x020ff40003800000 */
.L_x_210:
[----:B------:R-:W-:Y:S05]  /*8500*/  BSYNC B0 ;  /* 0x0000000000007941 */ /* 0x000fea0003800000 */
.L_x_209:
[----:B------:R-:W-:Y:S05]  /*8510*/  BRA `(.L_x_211) ;  /* 0xfffffff000ac7947 */ /* 0x000fea000383ffff */
.L_x_185:
[----:B0-----:R0:W1:Y:S02]  /*8520*/  SYNCS.PHASECHK.TRANS64.TRYWAIT P0, [R9+URZ], R4 ;  /* 0x00000004090075a7 */ /* 0x001064000800017f */
[----:B-1----:R-:W-:Y:S05]  /*8530*/  @!P0 NANOSLEEP.SYNCS 0x989680 ;  /* 0x009896800000895d */ /* 0x002fea0003900000 */
[----:B------:R-:W1:Y:S02]  /*8540*/  @!P0 SYNCS.PHASECHK.TRANS64 P0, [R9+URZ], R4 ;  /* 0x00000004090085a7 */ /* 0x000e64000800007f */
[----:B-1----:R-:W-:Y:S05]  /*8550*/  @!P0 BRA `(.L_x_185) ;  /* 0xfffffffc00f08947 */ /* 0x002fea000383ffff */
[----:B------:R-:W-:Y:S05]  /*8560*/  BRA `(.L_x_212) ;  /* 0xfffffff000ec7947 */ /* 0x000fea000383ffff */
.L_x_186:
[----:B0-----:R0:W1:Y:S02]  /*8570*/  SYNCS.PHASECHK.TRANS64.TRYWAIT P0, [R8+URZ], R5 ;  /* 0x00000005080075a7 */ /* 0x001064000800017f */
[----:B-1----:R-:W-:Y:S05]  /*8580*/  @!P0 NANOSLEEP.SYNCS 0x989680 ;  /* 0x009896800000895d */ /* 0x002fea0003900000 */
[----:B------:R-:W1:Y:S02]  /*8590*/  @!P0 SYNCS.PHASECHK.TRANS64 P0, [R8+URZ], R5 ;  /* 0x00000005080085a7 */ /* 0x000e64000800007f */
[----:B-1----:R-:W-:Y:S05]  /*85a0*/  @!P0 BRA `(.L_x_186) ;  /* 0xfffffffc00f08947 */ /* 0x002fea000383ffff */
[----:B------:R-:W-:Y:S05]  /*85b0*/  BRA `(.L_x_213) ;  /* 0xfffffff000fc7947 */ /* 0x000fea000383ffff */
.L_x_187:
[----:B0-----:R0:W1:Y:S02]  /*85c0*/  SYNCS.PHASECHK.TRANS64.TRYWAIT P0, [R9+URZ], R4 ;  /* 0x00000004090075a7 */ /* 0x001064000800017f */
[----:B-1----:R-:W-:Y:S05]  /*85d0*/  @!P0 NANOSLEEP.SYNCS 0x989680 ;  /* 0x009896800000895d */ /* 0x002fea0003900000 */
[----:B------:R-:W1:Y:S02]  /*85e0*/  @!P0 SYNCS.PHASECHK.TRANS64 P0, [R9+URZ], R4 ;  /* 0x00000004090085a7 */ /* 0x000e64000800007f */
[----:B-1----:R-:W-:Y:S05]  /*85f0*/  @!P0 BRA `(.L_x_187) ;  /* 0xfffffffc00f08947 */ /* 0x002fea000383ffff */
[----:B------:R-:W-:Y:S05]  /*8600*/  BRA `(.L_x_214) ;  /* 0xfffffff4000c7947 */ /* 0x000fea000383ffff */
.L_x_188:
[----:B0-----:R0:W1:Y:S02]  /*8610*/  SYNCS.PHASECHK.TRANS64.TRYWAIT P0, [R8+URZ], R5 ;  /* 0x00000005080075a7 */ /* 0x001064000800017f */
[----:B-1----:R-:W-:Y:S05]  /*8620*/  @!P0 NANOSLEEP.SYNCS 0x989680 ;  /* 0x009896800000895d */ /* 0x002fea0003900000 */
[----:B------:R-:W1:Y:S02]  /*8630*/  @!P0 SYNCS.PHASECHK.TRANS64 P0, [R8+URZ], R5 ;  /* 0x00000005080085a7 */ /* 0x000e64000800007f */
[----:B-1----:R-:W-:Y:S05]  /*8640*/  @!P0 BRA `(.L_x_188) ;  /* 0xfffffffc00f08947 */ /* 0x002fea000383ffff */
[----:B------:R-:W-:Y:S05]  /*8650*/  BRA `(.L_x_215) ;  /* 0xfffffff4001c7947 */ /* 0x000fea000383ffff */
.L_x_189:
[----:B0-----:R0:W1:Y:S02]  /*8660*/  SYNCS.PHASECHK.TRANS64.TRYWAIT P0, [R9+URZ], R4 ;  /* 0x00000004090075a7 */ /* 0x001064000800017f */
[----:B-1----:R-:W-:Y:S05]  /*8670*/  @!P0 NANOSLEEP.SYNCS 0x989680 ;  /* 0x009896800000895d */ /* 0x002fea0003900000 */
[----:B------:R-:W1:Y:S02]  /*8680*/  @!P0 SYNCS.PHASECHK.TRANS64 P0, [R9+URZ], R4 ;  /* 0x00000004090085a7 */ /* 0x000e64000800007f */
[----:B-1----:R-:W-:Y:S05]  /*8690*/  @!P0 BRA `(.L_x_189) ;  /* 0xfffffffc00f08947 */ /* 0x002fea000383ffff */
[----:B------:R-:W-:Y:S05]  /*86a0*/  BRA `(.L_x_216) ;  /* 0xfffffff4002c7947 */ /* 0x000fea000383ffff */
.L_x_190:
[----:B0-----:R0:W1:Y:S02]  /*86b0*/  SYNCS.PHASECHK.TRANS64.TRYWAIT P0, [R8+URZ], R5 ;  /* 0x00000005080075a7 */ /* 0x001064000800017f */
[----:B-1----:R-:W-:Y:S05]  /*86c0*/  @!P0 NANOSLEEP.SYNCS 0x989680 ;  /* 0x009896800000895d */ /* 0x002fea0003900000 */
[----:B------:R-:W1:Y:S02]  /*86d0*/  @!P0 SYNCS.PHASECHK.TRANS64 P0, [R8+URZ], R5 ;  /* 0x00000005080085a7 */ /* 0x000e64000800007f */
[----:B-1----:R-:W-:Y:S05]  /*86e0*/  @!P0 BRA `(.L_x_190) ;  /* 0xfffffffc00f08947 */ /* 0x002fea000383ffff */
[----:B------:R-:W-:Y:S05]  /*86f0*/  BRA `(.L_x_217) ;  /* 0xfffffff4003c7947 */ /* 0x000fea000383ffff */
.L_x_191:
[----:B0-----:R0:W1:Y:S02]  /*8700*/  SYNCS.PHASECHK.TRANS64.TRYWAIT P0, [R9+URZ], R4 ;  /* 0x00000004090075a7 */ /* 0x001064000800017f */
[----:B-1----:R-:W-:Y:S05]  /*8710*/  @!P0 NANOSLEEP.SYNCS 0x989680 ;  /* 0x009896800000895d */ /* 0x002fea0003900000 */
[----:B------:R-:W1:Y:S02]  /*8720*/  @!P0 SYNCS.PHASECHK.TRANS64 P0, [R9+URZ], R4 ;  /* 0x00000004090085a7 */ /* 0x000e64000800007f */
[----:B-1----:R-:W-:Y:S05]  /*8730*/  @!P0 BRA `(.L_x_191) ;  /* 0xfffffffc00f08947 */ /* 0x002fea000383ffff */
[----:B------:R-:W-:Y:S05]  /*8740*/  BRA `(.L_x_218) ;  /* 0xfffffff4004c7947 */ /* 0x000fea000383ffff */
.L_x_192:
[----:B0-----:R0:W1:Y:S02]  /*8750*/  SYNCS.PHASECHK.TRANS64.TRYWAIT P0, [R8+URZ], R5 ;  /* 0x00000005080075a7 */ /* 0x001064000800017f */
[----:B-1----:R-:W-:Y:S05]  /*8760*/  @!P0 NANOSLEEP.SYNCS 0x989680 ;  /* 0x009896800000895d */ /* 0x002fea0003900000 */
[----:B------:R-:W1:Y:S02]  /*8770*/  @!P0 SYNCS.PHASECHK.TRANS64 P0, [R8+URZ], R5 ;  /* 0x00000005080085a7 */ /* 0x000e64000800007f */
[----:B-1----:R-:W-:Y:S05]  /*8780*/  @!P0 BRA `(.L_x_192) ;  /* 0xfffffffc00f08947 */ /* 0x002fea000383ffff */
[----:B------:R-:W-:Y:S05]  /*8790*/  BRA `(.L_x_219) ;  /* 0xfffffff4005c7947 */ /* 0x000fea000383ffff */
.L_x_193:
[----:B0-----:R0:W1:Y:S02]  /*87a0*/  SYNCS.PHASECHK.TRANS64.TRYWAIT P0, [R9+URZ], R4 ;  /* 0x00000004090075a7 */ /* 0x001064000800017f */
[----:B-1----:R-:W-:Y:S05]  /*87b0*/  @!P0 NANOSLEEP.SYNCS 0x989680 ;  /* 0x009896800000895d */ /* 0x002fea0003900000 */
[----:B------:R-:W1:Y:S02]  /*87c0*/  @!P0 SYNCS.PHASECHK.TRANS64 P0, [R9+URZ], R4 ;  /* 0x00000004090085a7 */ /* 0x000e64000800007f */
[----:B-1----:R-:W-:Y:S05]  /*87d0*/  @!P0 BRA `(.L_x_193) ;  /* 0xfffffffc00f08947 */ /* 0x002fea000383ffff */
[----:B------:R-:W-:Y:S05]  /*87e0*/  BRA `(.L_x_220) ;  /* 0xfffffff4006c7947 */ /* 0x000fea000383ffff */
.L_x_194:
[----:B0-----:R0:W1:Y:S02]  /*87f0*/  SYNCS.PHASECHK.TRANS64.TRYWAIT P0, [R8+URZ], R5 ;  /* 0x00000005080075a7 */ /* 0x001064000800017f */
[----:B-1----:R-:W-:Y:S05]  /*8800*/  @!P0 NANOSLEEP.SYNCS 0x989680 ;  /* 0x009896800000895d */ /* 0x002fea0003900000 */
[----:B------:R-:W1:Y:S02]  /*8810*/  @!P0 SYNCS.PHASECHK.TRANS64 P0, [R8+URZ], R5 ;  /* 0x00000005080085a7 */ /* 0x000e64000800007f */
[----:B-1----:R-:W-:Y:S05]  /*8820*/  @!P0 BRA `(.L_x_194) ;  /* 0xfffffffc00f08947 */ /* 0x002fea000383ffff */
[----:B------:R-:W-:Y:S05]  /*8830*/  BRA `(.L_x_221) ;  /* 0xfffffff4007c7947 */ /* 0x000fea000383ffff */
.L_x_195:
[----:B0-----:R0:W1:Y:S02]  /*8840*/  SYNCS.PHASECHK.TRANS64.TRYWAIT P0, [R9+URZ], R4 ;  /* 0x00000004090075a7 */ /* 0x001064000800017f */
[----:B-1----:R-:W-:Y:S05]  /*8850*/  @!P0 NANOSLEEP.SYNCS 0x989680 ;  /* 0x009896800000895d */ /* 0x002fea0003900000 */
[----:B------:R-:W1:Y:S02]  /*8860*/  @!P0 SYNCS.PHASECHK.TRANS64 P0, [R9+URZ], R4 ;  /* 0x00000004090085a7 */ /* 0x000e64000800007f */
[----:B-1----:R-:W-:Y:S05]  /*8870*/  @!P0 BRA `(.L_x_195) ;  /* 0xfffffffc00f08947 */ /* 0x002fea000383ffff */
[----:B------:R-:W-:Y:S05]  /*8880*/  BRA `(.L_x_222) ;  /* 0xfffffff4008c7947 */ /* 0x000fea000383ffff */
.L_x_196:
[----:B0-----:R0:W1:Y:S02]  /*8890*/  SYNCS.PHASECHK.TRANS64.TRYWAIT P0, [R8+URZ], R5 ;  /* 0x00000005080075a7 */ /* 0x001064000800017f */
[----:B-1----:R-:W-:Y:S05]  /*88a0*/  @!P0 NANOSLEEP.SYNCS 0x989680 ;  /* 0x009896800000895d */ /* 0x002fea0003900000 */
[----:B------:R-:W1:Y:S02]  /*88b0*/  @!P0 SYNCS.PHASECHK.TRANS64 P0, [R8+URZ], R5 ;  /* 0x00000005080085a7 */ /* 0x000e64000800007f */
[----:B-1----:R-:W-:Y:S05]  /*88c0*/  @!P0 BRA `(.L_x_196) ;  /* 0xfffffffc00f08947 */ /* 0x002fea000383ffff */
[----:B------:R-:W-:Y:S05]  /*88d0*/  BRA `(.L_x_223) ;  /* 0xfffffff4009c7947 */ /* 0x000fea000383ffff */
.L_x_197:
[----:B0-----:R0:W1:Y:S02]  /*88e0*/  SYNCS.PHASECHK.TRANS64.TRYWAIT P0, [R9+URZ], R4 ;  /* 0x00000004090075a7 */ /* 0x001064000800017f */
[----:B-1----:R-:W-:Y:S05]  /*88f0*/  @!P0 NANOSLEEP.SYNCS 0x989680 ;  /* 0x009896800000895d */ /* 0x002fea0003900000 */
[----:B------:R-:W1:Y:S02]  /*8900*/  @!P0 SYNCS.PHASECHK.TRANS64 P0, [R9+URZ], R4 ;  /* 0x00000004090085a7 */ /* 0x000e64000800007f */
[----:B-1----:R-:W-:Y:S05]  /*8910*/  @!P0 BRA `(.L_x_197) ;  /* 0xfffffffc00f08947 */ /* 0x002fea000383ffff */
[----:B------:R-:W-:Y:S05]  /*8920*/  BRA `(.L_x_224) ;  /* 0xfffffff400ac7947 */ /* 0x000fea000383ffff */
.L_x_198:
[----:B0-----:R0:W1:Y:S02]  /*8930*/  SYNCS.PHASECHK.TRANS64.TRYWAIT P0, [R8+URZ], R5 ;  /* 0x00000005080075a7 */ /* 0x001064000800017f */
[----:B-1----:R-:W-:Y:S05]  /*8940*/  @!P0 NANOSLEEP.SYNCS 0x989680 ;  /* 0x009896800000895d */ /* 0x002fea0003900000 */
[----:B------:R-:W1:Y:S02]  /*8950*/  @!P0 SYNCS.PHASECHK.TRANS64 P0, [R8+URZ], R5 ;  /* 0x00000005080085a7 */ /* 0x000e64000800007f */
[----:B-1----:R-:W-:Y:S05]  /*8960*/  @!P0 BRA `(.L_x_198) ;  /* 0xfffffffc00f08947 */ /* 0x002fea000383ffff */
[----:B------:R-:W-:Y:S05]  /*8970*/  BRA `(.L_x_225) ;  /* 0xfffffff400bc7947 */ /* 0x000fea000383ffff */
.L_x_199:
[----:B0-----:R0:W1:Y:S02]  /*8980*/  SYNCS.PHASECHK.TRANS64.TRYWAIT P0, [R9+URZ], R4 ;  /* 0x00000004090075a7 */ /* 0x001064000800017f */
[----:B-1----:R-:W-:Y:S05]  /*8990*/  @!P0 NANOSLEEP.SYNCS 0x989680 ;  /* 0x009896800000895d */ /* 0x002fea0003900000 */
[----:B------:R-:W1:Y:S02]  /*89a0*/  @!P0 SYNCS.PHASECHK.TRANS64 P0, [R9+URZ], R4 ;  /* 0x00000004090085a7 */ /* 0x000e64000800007f */
[----:B-1----:R-:W-:Y:S05]  /*89b0*/  @!P0 BRA `(.L_x_199) ;  /* 0xfffffffc00f08947 */ /* 0x002fea000383ffff */
[----:B------:R-:W-:Y:S05]  /*89c0*/  BRA `(.L_x_226) ;  /* 0xfffffff400cc7947 */ /* 0x000fea000383ffff */
.L_x_200:
[----:B0-----:R0:W1:Y:S02]  /*89d0*/  SYNCS.PHASECHK.TRANS64.TRYWAIT P0, [R8+URZ], R5 ;  /* 0x00000005080075a7 */ /* 0x001064000800017f */
[----:B-1----:R-:W-:Y:S05]  /*89e0*/  @!P0 NANOSLEEP.SYNCS 0x989680 ;  /* 0x009896800000895d */ /* 0x002fea0003900000 */
[----:B------:R-:W1:Y:S02]  /*89f0*/  @!P0 SYNCS.PHASECHK.TRANS64 P0, [R8+URZ], R5 ;  /* 0x00000005080085a7 */ /* 0x000e64000800007f */
[----:B-1----:R-:W-:Y:S05]  /*8a00*/  @!P0 BRA `(.L_x_200) ;  /* 0xfffffffc00f08947 */ /* 0x002fea000383ffff */
[----:B------:R-:W-:Y:S05]  /*8a10*/  BRA `(.L_x_227) ;  /* 0xfffffff400dc7947 */ /* 0x000fea000383ffff */
.L_x_201:
[----:B-1----:R1:W2:Y:S02]  /*8a20*/  SYNCS.PHASECHK.TRANS64.TRYWAIT P0, [R11+URZ], R6 ;  /* 0x000000060b0075a7 */ /* 0x0022a4000800017f */
[----:B--2---:R-:W-:Y:S05]  /*8a30*/  @!P0 NANOSLEEP.SYNCS 0x989680 ;  /* 0x009896800000895d */ /* 0x004fea0003900000 */
[----:B------:R-:W2:Y:S02]  /*8a40*/  @!P0 SYNCS.PHASECHK.TRANS64 P0, [R11+URZ], R6 ;  /* 0x000000060b0085a7 */ /* 0x000ea4000800007f */
[----:B--2---:R-:W-:Y:S05]  /*8a50*/  @!P0 BRA `(.L_x_201) ;  /* 0xfffffffc00f08947 */ /* 0x004fea000383ffff */
[----:B------:R-:W-:Y:S05]  /*8a60*/  BRA `(.L_x_228) ;  /* 0xfffffff400e47947 */ /* 0x000fea000383ffff */
.L_x_229:
[----:B------:R-:W-:-:S00]  /*8a70*/  BRA `(.L_x_229) ;  /* 0xfffffffc00fc7947 */ /* 0x000fc0000383ffff */
[----:B------:R-:W-:-:S00]  /*8a80*/  NOP ;  /* 0x0000000000007918 */ /* 0x000fc00000000000 */
[----:B------:R-:W-:-:S00]  /*8a90*/  NOP ;  /* 0x0000000000007918 */ /* 0x000fc00000000000 */
[----:B------:R-:W-:-:S00]  /*8aa0*/  NOP ;  /* 0x0000000000007918 */ /* 0x000fc00000000000 */
[----:B------:R-:W-:-:S00]  /*8ab0*/  NOP ;  /* 0x0000000000007918 */ /* 0x000fc00000000000 */
[----:B------:R-:W-:-:S00]  /*8ac0*/  NOP ;  /* 0x0000000000007918 */ /* 0x000fc00000000000 */
[----:B------:R-:W-:-:S00]  /*8ad0*/  NOP ;  /* 0x0000000000007918 */ /* 0x000fc00000000000 */
[----:B------:R-:W-:-:S00]  /*8ae0*/  NOP ;  /* 0x0000000000007918 */ /* 0x000fc00000000000 */
[----:B------:R-:W-:-:S00]  /*8af0*/  NOP ;  /* 0x0000000000007918 */ /* 0x000fc00000000000 */
.L_x_230:


//--------------------- .nv.global.init           --------------------------
	.section	.nv.global.init,"aw",@progbits
.nv.global.init:
	.type		$str$22,@object
	.size		$str$22,($str$23 - $str$22)
$str$22:
        /*0000*/ 	.byte	0x6b, 0x5f, 0x74, 0x69, 0x6c, 0x65, 0x5f, 0x63, 0x6f, 0x75, 0x6e, 0x74, 0x20, 0x3e, 0x3d, 0x20
        /*0010*/ 	.byte	0x31, 0x00
	.type		$str$23,@object
	.size		$str$23,(__unnamed_1 - $str$23)
$str$23:
        /*0012*/ 	.byte	0x2f, 0x74, 0x6d, 0x70, 0x2f, 0x63, 0x75, 0x74, 0x6c, 0x61, 0x73, 0x73, 0x5f, 0x73, 0x77, 0x65
        /*0022*/ 	.byte	0x65, 0x70, 0x5f, 0x73, 0x72, 0x63, 0x2f, 0x69, 0x6e, 0x63, 0x6c, 0x75, 0x64, 0x65, 0x2f, 0x63
        /*0032*/ 	.byte	0x75, 0x74, 0x6c, 0x61, 0x73, 0x73, 0x2f, 0x67, 0x65, 0x6d, 0x6d, 0x2f, 0x63, 0x6f, 0x6c, 0x6c
        /*0042*/ 	.byte	0x65, 0x63, 0x74, 0x69, 0x76, 0x65, 0x2f, 0x73, 0x6d, 0x39, 0x30, 0x5f, 0x6d, 0x6d, 0x61, 0x5f
        /*0052*/ 	.byte	0x74, 0x6d, 0x61, 0x5f, 0x67, 0x6d, 0x6d, 0x61, 0x5f, 0x73, 0x73, 0x5f, 0x77, 0x61, 0x72, 0x70
        /*0062*/ 	.byte	0x73, 0x70, 0x65, 0x63, 0x69, 0x61, 0x6c, 0x69, 0x7a, 0x65, 0x64, 0x2e, 0x68, 0x70, 0x70, 0x00
	.type		__unnamed_1,@object
	.size		__unnamed_1,(.L_0 - __unnamed_1)
__unnamed_1:
        /*0072*/ 	.byte	0x76, 0x6f, 0x69, 0x64, 0x20, 0x63, 0x75, 0x74, 0x6c, 0x61, 0x73, 0x73, 0x3a, 0x3a, 0x67, 0x65
        /* <DEDUP_REMOVED lines=180> */
        /*0bc2*/ 	.byte	0x3a, 0x3a, 0x69, 0x64, 0x65, 0x6e, 0x74, 0x69, 0x74, 0x79, 0x5d, 0x00
.L_0:


//--------------------- .nv.shared._ZN7cutlass13device_kernelINS_4gemm6kernel13GemmUniversalIN4cute5tupleIJiiiiEEENS1_10collective13CollectiveMmaINS1_34MainloopSm90TmaGmmaWarpSpecializedILi18ENS5_IJNS4_1CILi2EEENSA_ILi1EEESC_EEENS1_32KernelTmaWarpSpecializedPingpongEEENS5_IJNSA_ILi64EEENSA_ILi128EEENSA_ILi32EEEEEENS_10bfloat16_tENS5_IJlSC_lEEESK_SL_NS4_8TiledMMAINS4_8MMA_AtomIJNS4_4SM904GMMA28MMA_64x128x16_F32BF16BF16_SSILNSP_5MajorE0ELSR_0ELNSP_7ScaleInE1ELSS_1EEEEEENS4_6LayoutINS5_IJSC_SC_SC_EEENS5_IJNSA_ILi0EEESX_SX_EEEEENS5_IJNS4_10UnderscoreES10_S10_EEEEENS4_13SM90_TMA_LOADENS4_14ComposedLayoutINS4_7SwizzleILi2ELi4ELi3EEENS4_18smem_ptr_flag_bitsILi16EEENSV_INS5_IJNSA_ILi8EEESI_EEENS5_IJSI_SC_EEEEEEEvNS4_8identityENS4_23SM90_TMA_LOAD_MULTICASTES1D_vS1E_EENS_8epilogue10collective6detail29Sm90TmaWarpSpecializedAdapterINS1I_15DefaultEpilogueISK_SL_SL_NS1H_6thread17LinearCombinationISK_Li1EffLNS1M_9ScaleType4KindE0ELNS_15FloatRoundStyleE2ESK_EENS1_15EpilogueDefaultEEEEEvvEEEEvNT_6ParamsE --------------------------
	.section	.nv.shared._ZN7cutlass13device_kernelINS_4gemm6kernel13GemmUniversalIN4cute5tupleIJiiiiEEENS1_10collective13CollectiveMmaINS1_34MainloopSm90TmaGmmaWarpSpecializedILi18ENS5_IJNS4_1CILi2EEENSA_ILi1EEESC_EEENS1_32KernelTmaWarpSpecializedPingpongEEENS5_IJNSA_ILi64EEENSA_ILi128EEENSA_ILi32EEEEEENS_10bfloat16_tENS5_IJlSC_lEEESK_SL_NS4_8TiledMMAINS4_8MMA_AtomIJNS4_4SM904GMMA28MMA_64x128x16_F32BF16BF16_SSILNSP_5MajorE0ELSR_0ELNSP_7ScaleInE1ELSS_1EEEEEENS4_6LayoutINS5_IJSC_SC_SC_EEENS5_IJNSA_ILi0EEESX_SX_EEEEENS5_IJNS4_10UnderscoreES10_S10_EEEEENS4_13SM90_TMA_LOADENS4_14ComposedLayoutINS4_7SwizzleILi2ELi4ELi3EEENS4_18smem_ptr_flag_bitsILi16EEENSV_INS5_IJNSA_ILi8EEESI_EEENS5_IJSI_SC_EEEEEEEvNS4_8identityENS4_23SM90_TMA_LOAD_MULTICASTES1D_vS1E_EENS_8epilogue10collective6detail29Sm90TmaWarpSpecializedAdapterINS1I_15DefaultEpilogueISK_SL_SL_NS1H_6thread17LinearCombinationISK_Li1EffLNS1M_9ScaleType4KindE0ELNS_15FloatRoundStyleE2ESK_EENS1_15EpilogueDefaultEEEEEvvEEEEvNT_6ParamsE,"aw",@nobits
	.sectionflags	@""
	.align	16
	.zero		1024


//--------------------- .nv.shared.reserved.0     --------------------------
	.section	.nv.shared.reserved.0,"aw",@nobits
	.weak		__nv_reservedSMEM_offset_0_alias
	.size		__nv_reservedSMEM_offset_0_alias, 0, 0
	.other		__nv_reservedSMEM_offset_0_alias,@"STO_CUDA_RESERVED_SHARED STV_DEFAULT"
__nv_reservedSMEM_offset_0_alias:
	.zero		0


//--------------------- .nv.global                --------------------------
	.section	.nv.global,"aw",@nobits
.nv.global:
	.type		_ZN40_INTERNAL_47e726be_4_k_cu_aefde7c3_193024cute1_E,@object
	.size		_ZN40_INTERNAL_47e726be_4_k_cu_aefde7c3_193024cute1_E,(_ZN40_INTERNAL_47e726be_4_k_cu_aefde7c3_193024cuda3std3__45__cpo6cbeginE - _ZN40_INTERNAL_47e726be_4_k_cu_aefde7c3_193024cute1_E)
_ZN40_INTERNAL_47e726be_4_k_cu_aefde7c3_193024cute1_E:
	.zero		1
	.type		_ZN40_INTERNAL_47e726be_4_k_cu_aefde7c3_193024cuda3std3__45__cpo6cbeginE,@object
	.size		_ZN40_INTERNAL_47e726be_4_k_cu_aefde7c3_193024cuda3std3__45__cpo6cbeginE,(_ZN40_INTERNAL_47e726be_4_k_cu_aefde7c3_193024cuda3std3__48in_placeE - _ZN40_INTERNAL_47e726be_4_k_cu_aefde7c3_193024cuda3std3__45__cpo6cbeginE)
_ZN40_INTERNAL_47e726be_4_k_cu_aefde7c3_193024cuda3std3__45__cpo6cbeginE:
	.zero		1
	.type		_ZN40_INTERNAL_47e726be_4_k_cu_aefde7c3_193024cuda3std3__48in_placeE,@object
	.size		_ZN40_INTERNAL_47e726be_4_k_cu_aefde7c3_193024cuda3std3__48in_placeE,(_ZN40_INTERNAL_47e726be_4_k_cu_aefde7c3_193024cuda3std6ranges3__45__cpo9iter_moveE - _ZN40_INTERNAL_47e726be_4_k_cu_aefde7c3_193024cuda3std3__48in_placeE)
_ZN40_INTERNAL_47e726be_4_k_cu_aefde7c3_193024cuda3std3__48in_placeE:
	.zero		1
	.type		_ZN40_INTERNAL_47e726be_4_k_cu_aefde7c3_193024cuda3std6ranges3__45__cpo9iter_moveE,@object
	.size		_ZN40_INTERNAL_47e726be_4_k_cu_aefde7c3_193024cuda3std6ranges3__45__cpo9iter_moveE,(_ZN40_INTERNAL_47e726be_4_k_cu_aefde7c3_193024cuda3std3__45__cpo5beginE - _ZN40_INTERNAL_47e726be_4_k_cu_aefde7c3_193024cuda3std6ranges3__45__cpo9iter_moveE)
_ZN40_INTERNAL_47e726be_4_k_cu_aefde7c3_193024cuda3std6ranges3__45__cpo9iter_moveE:
	.zero		1
	.type		_ZN40_INTERNAL_47e726be_4_k_cu_aefde7c3_193024cuda3std3__45__cpo5beginE,@object
	.size		_ZN40_INTERNAL_47e726be_4_k_cu_aefde7c3_193024cuda3std3__45__cpo5beginE,(_ZN40_INTERNAL_47e726be_4_k_cu_aefde7c3_193024cuda3std3__442_GLOBAL__N__47e726be_4_k_cu_aefde7c3_193026ignoreE - _ZN40_INTERNAL_47e726be_4_k_cu_aefde7c3_193024cuda3std3__45__cpo5beginE)
_ZN40_INTERNAL_47e726be_4_k_cu_aefde7c3_193024cuda3std3__45__cpo5beginE:
	.zero		1
	.type		_ZN40_INTERNAL_47e726be_4_k_cu_aefde7c3_193024cuda3std3__442_GLOBAL__N__47e726be_4_k_cu_aefde7c3_193026ignoreE,@object
	.size		_ZN40_INTERNAL_47e726be_4_k_cu_aefde7c3_193024cuda3std3__442_GLOBAL__N__47e726be_4_k_cu_aefde7c3_193026ignoreE,(_ZN40_INTERNAL_47e726be_4_k_cu_aefde7c3_193024cute7productE - _ZN40_INTERNAL_47e726be_4_k_cu_aefde7c3_193024cuda3std3__442_GLOBAL__N__47e726be_4_k_cu_aefde7c3_193026ignoreE)
_ZN40_INTERNAL_47e726be_4_k_cu_aefde7c3_193024cuda3std3__442_GLOBAL__N__47e726be_4_k_cu_aefde7c3_193026ignoreE:
	.zero		1
	.type		_ZN40_INTERNAL_47e726be_4_k_cu_aefde7c3_193024cute7productE,@object
	.size		_ZN40_INTERNAL_47e726be_4_k_cu_aefde7c3_193024cute7productE,(_ZN40_INTERNAL_47e726be_4_k_cu_aefde7c3_193024cuda3std3__45__cpo3endE - _ZN40_INTERNAL_47e726be_4_k_cu_aefde7c3_193024cute7productE)
_ZN40_INTERNAL_47e726be_4_k_cu_aefde7c3_193024cute7productE:
	.zero		1
	.type		_ZN40_INTERNAL_47e726be_4_k_cu_aefde7c3_193024cuda3std3__45__cpo3endE,@object
	.size		_ZN40_INTERNAL_47e726be_4_k_cu_aefde7c3_193024cuda3std3__45__cpo3endE,(_ZN40_INTERNAL_47e726be_4_k_cu_aefde7c3_193024cuda3std3__419piecewise_constructE - _ZN40_INTERNAL_47e726be_4_k_cu_aefde7c3_193024cuda3std3__45__cpo3endE)
_ZN40_INTERNAL_47e726be_4_k_cu_aefde7c3_193024cuda3std3__45__cpo3endE:
	.zero		1
	.type		_ZN40_INTERNAL_47e726be_4_k_cu_aefde7c3_193024cuda3std3__419piecewise_constructE,@object
	.size		_ZN40_INTERNAL_47e726be_4_k_cu_aefde7c3_193024cuda3std3__419piecewise_constructE,(_ZN40_INTERNAL_47e726be_4_k_cu_aefde7c3_193024cuda3std3__45__cpo4cendE - _ZN40_INTERNAL_47e726be_4_k_cu_aefde7c3_193024cuda3std3__419piecewise_constructE)
_ZN40_INTERNAL_47e726be_4_k_cu_aefde7c3_193024cuda3std3__419piecewise_constructE:
	.zero		1
	.type		_ZN40_INTERNAL_47e726be_4_k_cu_aefde7c3_193024cuda3std3__45__cpo4cendE,@object
	.size		_ZN40_INTERNAL_47e726be_4_k_cu_aefde7c3_193024cuda3std3__45__cpo4cendE,(_ZN40_INTERNAL_47e726be_4_k_cu_aefde7c3_193024cuda3std6ranges3__45__cpo4swapE - _ZN40_INTERNAL_47e726be_4_k_cu_aefde7c3_193024cuda3std3__45__cpo4cendE)
_ZN40_INTERNAL_47e726be_4_k_cu_aefde7c3_193024cuda3std3__45__cpo4cendE:
	.zero		1
	.type		_ZN40_INTERNAL_47e726be_4_k_cu_aefde7c3_193024cuda3std6ranges3__45__cpo4swapE,@object
	.size		_ZN40_INTERNAL_47e726be_4_k_cu_aefde7c3_193024cuda3std6ranges3__45__cpo4swapE,(.L_8 - _ZN40_INTERNAL_47e726be_4_k_cu_aefde7c3_193024cuda3std6ranges3__45__cpo4swapE)
_ZN40_INTERNAL_47e726be_4_k_cu_aefde7c3_193024cuda3std6ranges3__45__cpo4swapE:
	.zero		1
.L_8:


//--------------------- .nv.constant0._ZN7cutlass13device_kernelINS_4gemm6kernel13GemmUniversalIN4cute5tupleIJiiiiEEENS1_10collective13CollectiveMmaINS1_34MainloopSm90TmaGmmaWarpSpecializedILi18ENS5_IJNS4_1CILi2EEENSA_ILi1EEESC_EEENS1_32KernelTmaWarpSpecializedPingpongEEENS5_IJNSA_ILi64EEENSA_ILi128EEENSA_ILi32EEEEEENS_10bfloat16_tENS5_IJlSC_lEEESK_SL_NS4_8TiledMMAINS4_8MMA_AtomIJNS4_4SM904GMMA28MMA_64x128x16_F32BF16BF16_SSILNSP_5MajorE0ELSR_0ELNSP_7ScaleInE1ELSS_1EEEEEENS4_6LayoutINS5_IJSC_SC_SC_EEENS5_IJNSA_ILi0EEESX_SX_EEEEENS5_IJNS4_10UnderscoreES10_S10_EEEEENS4_13SM90_TMA_LOADENS4_14ComposedLayoutINS4_7SwizzleILi2ELi4ELi3EEENS4_18smem_ptr_flag_bitsILi16EEENSV_INS5_IJNSA_ILi8EEESI_EEENS5_IJSI_SC_EEEEEEEvNS4_8identityENS4_23SM90_TMA_LOAD_MULTICASTES1D_vS1E_EENS_8epilogue10collective6detail29Sm90TmaWarpSpecializedAdapterINS1I_15DefaultEpilogueISK_SL_SL_NS1H_6thread17LinearCombinationISK_Li1EffLNS1M_9ScaleType4KindE0ELNS_15FloatRoundStyleE2ESK_EENS1_15EpilogueDefaultEEEEEvvEEEEvNT_6ParamsE --------------------------
	.section	.nv.constant0._ZN7cutlass13device_kernelINS_4gemm6kernel13GemmUniversalIN4cute5tupleIJiiiiEEENS1_10collective13CollectiveMmaINS1_34MainloopSm90TmaGmmaWarpSpecializedILi18ENS5_IJNS4_1CILi2EEENSA_ILi1EEESC_EEENS1_32KernelTmaWarpSpecializedPingpongEEENS5_IJNSA_ILi64EEENSA_ILi128EEENSA_ILi32EEEEEENS_10bfloat16_tENS5_IJlSC_lEEESK_SL_NS4_8TiledMMAINS4_8MMA_AtomIJNS4_4SM904GMMA28MMA_64x128x16_F32BF16BF16_SSILNSP_5MajorE0ELSR_0ELNSP_7ScaleInE1ELSS_1EEEEEENS4_6LayoutINS5_IJSC_SC_SC_EEENS5_IJNSA_ILi0EEESX_SX_EEEEENS5_IJNS4_10UnderscoreES10_S10_EEEEENS4_13SM90_TMA_LOADENS4_14ComposedLayoutINS4_7SwizzleILi2ELi4ELi3EEENS4_18smem_ptr_flag_bitsILi16EEENSV_INS5_IJNSA_ILi8EEESI_EEENS5_IJSI_SC_EEEEEEEvNS4_8identityENS4_23SM90_TMA_LOAD_MULTICASTES1D_vS1E_EENS_8epilogue10collective6detail29Sm90TmaWarpSpecializedAdapterINS1I_15DefaultEpilogueISK_SL_SL_NS1H_6thread17LinearCombinationISK_Li1EffLNS1M_9ScaleType4KindE0ELNS_15FloatRoundStyleE2ESK_EENS1_15EpilogueDefaultEEEEEvvEEEEvNT_6ParamsE,"a",@progbits
	.sectionflags	@""
	.align	4
.nv.constant0._ZN7cutlass13device_kernelINS_4gemm6kernel13GemmUniversalIN4cute5tupleIJiiiiEEENS1_10collective13CollectiveMmaINS1_34MainloopSm90TmaGmmaWarpSpecializedILi18ENS5_IJNS4_1CILi2EEENSA_ILi1EEESC_EEENS1_32KernelTmaWarpSpecializedPingpongEEENS5_IJNSA_ILi64EEENSA_ILi128EEENSA_ILi32EEEEEENS_10bfloat16_tENS5_IJlSC_lEEESK_SL_NS4_8TiledMMAINS4_8MMA_AtomIJNS4_4SM904GMMA28MMA_64x128x16_F32BF16BF16_SSILNSP_5MajorE0ELSR_0ELNSP_7ScaleInE1ELSS_1EEEEEENS4_6LayoutINS5_IJSC_SC_SC_EEENS5_IJNSA_ILi0EEESX_SX_EEEEENS5_IJNS4_10UnderscoreES10_S10_EEEEENS4_13SM90_TMA_LOADENS4_14ComposedLayoutINS4_7SwizzleILi2ELi4ELi3EEENS4_18smem_ptr_flag_bitsILi16EEENSV_INS5_IJNSA_ILi8EEESI_EEENS5_IJSI_SC_EEEEEEEvNS4_8identityENS4_23SM90_TMA_LOAD_MULTICASTES1D_vS1E_EENS_8epilogue10collective6detail29Sm90TmaWarpSpecializedAdapterINS1I_15DefaultEpilogueISK_SL_SL_NS1H_6thread17LinearCombinationISK_Li1EffLNS1M_9ScaleType4KindE0ELNS_15FloatRoundStyleE2ESK_EENS1_15EpilogueDefaultEEEEEvvEEEEvNT_6ParamsE:
	.zero		1664


//--------------------- SYMBOLS --------------------------

	.type		.nv.reservedSmem.offset0,@object
	.size		.nv.reservedSmem.offset0,0x4
	.type		__assertfail,@function
